	.headerflags	@"EF_CUDA_TEXMODE_UNIFIED EF_CUDA_64BIT_ADDRESS EF_CUDA_ACCELERATORS EF_CUDA_SM90 EF_CUDA_VIRTUAL_SM(EF_CUDA_SM90)"
	.elftype	@"ET_EXEC"


//--------------------- .nv.info                  --------------------------
	.section	.nv.info,"",@"SHT_CUDA_INFO"
	.align	4


	//----- nvinfo : EIATTR_REGCOUNT
	.align		4
        /*0000*/ 	.byte	0x04, 0x2f
        /*0002*/ 	.short	(.L_3 - .L_2)
	.align		4
.L_2:
        /*0004*/ 	.word	index@(triton_poi_fused__native_batch_norm_legit_no_training_add_convolution_elu_12)
        /*0008*/ 	.word	0x00000020


	//----- nvinfo : EIATTR_MIN_STACK_SIZE
	.align		4
.L_3:
        /*000c*/ 	.byte	0x04, 0x12
        /*000e*/ 	.short	(.L_5 - .L_4)
	.align		4
.L_4:
        /*0010*/ 	.word	index@(triton_poi_fused__native_batch_norm_legit_no_training_add_convolution_elu_12)
        /*0014*/ 	.word	0x00000000


	//----- nvinfo : EIATTR_FRAME_SIZE
	.align		4
.L_5:
        /*0018*/ 	.byte	0x04, 0x11
        /*001a*/ 	.short	(.L_7 - .L_6)
	.align		4
.L_6:
        /*001c*/ 	.word	index@(triton_poi_fused__native_batch_norm_legit_no_training_add_convolution_elu_12)
        /*0020*/ 	.word	0x00000000


	//----- nvinfo : EIATTR_MIN_STACK_SIZE
	.align		4
.L_7:
        /*0024*/ 	.byte	0x04, 0x12
        /*0026*/ 	.short	(.L_9 - .L_8)
	.align		4
.L_8:
        /*0028*/ 	.word	index@(triton_poi_fused__native_batch_norm_legit_no_training_add_convolution_elu_12)
        /*002c*/ 	.word	0x00000000
.L_9:


//--------------------- .nv.info.triton_poi_fused__native_batch_norm_legit_no_training_add_convolution_elu_12 --------------------------
	.section	.nv.info.triton_poi_fused__native_batch_norm_legit_no_training_add_convolution_elu_12,"",@"SHT_CUDA_INFO"
	.sectionflags	@""
	.align	4


	//----- nvinfo : EIATTR_CUDA_API_VERSION
	.align		4
        /*0000*/ 	.byte	0x04, 0x37
        /*0002*/ 	.short	(.L_11 - .L_10)
.L_10:
        /*0004*/ 	.word	0x0000007c


	//----- nvinfo : EIATTR_KPARAM_INFO
	.align		4
.L_11:
        /*0008*/ 	.byte	0x04, 0x17
        /*000a*/ 	.short	(.L_13 - .L_12)
.L_12:
        /*000c*/ 	.word	0x00000000
        /*0010*/ 	.short	0x0008
        /*0012*/ 	.short	0x0040
        /*0014*/ 	.byte	0x00, 0xf0, 0x11, 0x00


	//----- nvinfo : EIATTR_KPARAM_INFO
	.align		4
.L_13:
        /*0018*/ 	.byte	0x04, 0x17
        /*001a*/ 	.short	(.L_15 - .L_14)
.L_14:
        /*001c*/ 	.word	0x00000000
        /*0020*/ 	.short	0x0007
        /*0022*/ 	.short	0x0038
        /*0024*/ 	.byte	0x00, 0xf4, 0x21, 0x00


	//----- nvinfo : EIATTR_KPARAM_INFO
	.align		4
.L_15:
        /*0028*/ 	.byte	0x04, 0x17
        /*002a*/ 	.short	(.L_17 - .L_16)
.L_16:
        /*002c*/ 	.word	0x00000000
        /*0030*/ 	.short	0x0006
        /*0032*/ 	.short	0x0030
        /*0034*/ 	.byte	0x00, 0xf4, 0x21, 0x00


	//----- nvinfo : EIATTR_KPARAM_INFO
	.align		4
.L_17:
        /*0038*/ 	.byte	0x04, 0x17
        /*003a*/ 	.short	(.L_19 - .L_18)
.L_18:
        /*003c*/ 	.word	0x00000000
        /*0040*/ 	.short	0x0005
        /*0042*/ 	.short	0x0028
        /*0044*/ 	.byte	0x00, 0xf4, 0x21, 0x00


	//----- nvinfo : EIATTR_KPARAM_INFO
	.align		4
.L_19:
        /*0048*/ 	.byte	0x04, 0x17
        /*004a*/ 	.short	(.L_21 - .L_20)
.L_20:
        /*004c*/ 	.word	0x00000000
        /*0050*/ 	.short	0x0004
        /*0052*/ 	.short	0x0020
        /*0054*/ 	.byte	0x00, 0xf4, 0x21, 0x00


	//----- nvinfo : EIATTR_KPARAM_INFO
	.align		4
.L_21:
        /*0058*/ 	.byte	0x04, 0x17
        /*005a*/ 	.short	(.L_23 - .L_22)
.L_22:
        /*005c*/ 	.word	0x00000000
        /*0060*/ 	.short	0x0003
        /*0062*/ 	.short	0x0018
        /*0064*/ 	.byte	0x00, 0xf4, 0x21, 0x00


	//----- nvinfo : EIATTR_KPARAM_INFO
	.align		4
.L_23:
        /*0068*/ 	.byte	0x04, 0x17
        /*006a*/ 	.short	(.L_25 - .L_24)
.L_24:
        /*006c*/ 	.word	0x00000000
        /*0070*/ 	.short	0x0002
        /*0072*/ 	.short	0x0010
        /*0074*/ 	.byte	0x00, 0xf4, 0x21, 0x00


	//----- nvinfo : EIATTR_KPARAM_INFO
	.align		4
.L_25:
        /*0078*/ 	.byte	0x04, 0x17
        /*007a*/ 	.short	(.L_27 - .L_26)
.L_26:
        /*007c*/ 	.word	0x00000000
        /*0080*/ 	.short	0x0001
        /*0082*/ 	.short	0x0008
        /*0084*/ 	.byte	0x00, 0xf4, 0x21, 0x00


	//----- nvinfo : EIATTR_KPARAM_INFO
	.align		4
.L_27:
        /*0088*/ 	.byte	0x04, 0x17
        /*008a*/ 	.short	(.L_29 - .L_28)
.L_28:
        /*008c*/ 	.word	0x00000000
        /*0090*/ 	.short	0x0000
        /*0092*/ 	.short	0x0000
        /*0094*/ 	.byte	0x00, 0xf4, 0x21, 0x00


	//----- nvinfo : EIATTR_SPARSE_MMA_MASK
	.align		4
.L_29:
        /*0098*/ 	.byte	0x03, 0x50
        /*009a*/ 	.short	0x0000


	//----- nvinfo : EIATTR_MAXREG_COUNT
	.align		4
        /*009c*/ 	.byte	0x03, 0x1b
        /*009e*/ 	.short	0x00ff


	//----- nvinfo : EIATTR_EXIT_INSTR_OFFSETS
	.align		4
        /*00a0*/ 	.byte	0x04, 0x1c
        /*00a2*/ 	.short	(.L_31 - .L_30)


	//   ....[0]....
.L_30:
        /*00a4*/ 	.word	0x00002330


	//----- nvinfo : EIATTR_REQNTID
	.align		4
.L_31:
        /*00a8*/ 	.byte	0x04, 0x10
        /*00aa*/ 	.short	(.L_33 - .L_32)
.L_32:
        /*00ac*/ 	.word	0x00000080
        /*00b0*/ 	.word	0x00000001
        /*00b4*/ 	.word	0x00000001


	//----- nvinfo : EIATTR_CBANK_PARAM_SIZE
	.align		4
.L_33:
        /*00b8*/ 	.byte	0x03, 0x19
        /*00ba*/ 	.short	0x0044


	//----- nvinfo : EIATTR_PARAM_CBANK
	.align		4
        /*00bc*/ 	.byte	0x04, 0x0a
        /*00be*/ 	.short	(.L_35 - .L_34)
	.align		4
.L_34:
        /*00c0*/ 	.word	index@(.nv.constant0.triton_poi_fused__native_batch_norm_legit_no_training_add_convolution_elu_12)
        /*00c4*/ 	.short	0x0210
        /*00c6*/ 	.short	0x0044


	//----- nvinfo : EIATTR_SW_WAR
	.align		4
.L_35:
        /*00c8*/ 	.byte	0x04, 0x36
        /*00ca*/ 	.short	(.L_37 - .L_36)
.L_36:
        /*00cc*/ 	.word	0x00000008
.L_37:


//--------------------- .nv.callgraph             --------------------------
	.section	.nv.callgraph,"",@"SHT_CUDA_CALLGRAPH"
	.align	4
	.sectionentsize	8
	.align		4
        /*0000*/ 	.word	0x00000000
	.align		4
        /*0004*/ 	.word	0xffffffff
	.align		4
        /*0008*/ 	.word	0x00000000
	.align		4
        /*000c*/ 	.word	0xfffffffe
	.align		4
        /*0010*/ 	.word	0x00000000
	.align		4
        /*0014*/ 	.word	0xfffffffd
	.align		4
        /*0018*/ 	.word	0x00000000
	.align		4
        /*001c*/ 	.word	0xfffffffc


//--------------------- .nv.constant4             --------------------------
	.section	.nv.constant4,"a",@progbits
	.align	8
	.align		8
.nv.constant4:
        /*0000*/ 	.dword	_$_str
	.align		8
        /*0008*/ 	.dword	_$_str_$_2


//--------------------- .text.triton_poi_fused__native_batch_norm_legit_no_training_add_convolution_elu_12 --------------------------
	.section	.text.triton_poi_fused__native_batch_norm_legit_no_training_add_convolution_elu_12,"ax",@progbits
	.align	128
        .global         triton_poi_fused__native_batch_norm_legit_no_training_add_convolution_elu_12
        .type           triton_poi_fused__native_batch_norm_legit_no_training_add_convolution_elu_12,@function
        .size           triton_poi_fused__native_batch_norm_legit_no_training_add_convolution_elu_12,(.L_x_1 - triton_poi_fused__native_batch_norm_legit_no_training_add_convolution_elu_12)
        .other          triton_poi_fused__native_batch_norm_legit_no_training_add_convolution_elu_12,@"STO_CUDA_ENTRY STV_DEFAULT"
triton_poi_fused__native_batch_norm_legit_no_training_add_convolution_elu_12:
.text.triton_poi_fused__native_batch_norm_legit_no_training_add_convolution_elu_12:
[----:B------:R-:W-:Y:S01]  /*0000*/  LDC R1, c[0x0][0x28] ;  /* 0x00000a00ff017b82 */ /* 0x000fe20000000800 */
[----:B------:R-:W1:Y:S07]  /*0010*/  S2R R0, SR_TID.X ;  /* 0x0000000000007919 */ /* 0x000e6e0000002100 */
[----:B------:R-:W2:Y:S01]  /*0020*/  LDC.64 R6, c[0x0][0x230] ;  /* 0x00008c00ff067b82 */ /* 0x000ea20000000a00 */
[----:B------:R-:W-:Y:S01]  /*0030*/  ULDC.64 UR4, c[0x0][0x208] ;  /* 0x0000820000047ab9 */ /* 0x000fe20000000a00 */
[----:B------:R-:W3:Y:S06]  /*0040*/  S2R R5, SR_CTAID.X ;  /* 0x0000000000057919 */ /* 0x000eec0000002500 */
[----:B------:R-:W4:Y:S08]  /*0050*/  LDC.64 R22, c[0x0][0x220] ;  /* 0x00008800ff167b82 */ /* 0x000f300000000a00 */
[----:B------:R-:W5:Y:S08]  /*0060*/  LDC.64 R18, c[0x0][0x228] ;  /* 0x00008a00ff127b82 */ /* 0x000f700000000a00 */
[----:B------:R-:W4:Y:S01]  /*0070*/  LDC.64 R8, c[0x0][0x238] ;  /* 0x00008e00ff087b82 */ /* 0x000f220000000a00 */
[----:B-1----:R-:W-:-:S07]  /*0080*/  SHF.L.U32 R0, R0, 0x2, RZ ;  /* 0x0000000200007819 */ /* 0x002fce00000006ff */
[----:B------:R-:W1:Y:S01]  /*0090*/  LDC.64 R16, c[0x0][0x240] ;  /* 0x00009000ff107b82 */ /* 0x000e620000000a00 */
[----:B---3--:R-:W-:Y:S02]  /*00a0*/  SHF.R.S32.HI R3, RZ, 0x15, R5 ;  /* 0x00000015ff037819 */ /* 0x008fe40000011405 */
[----:B------:R-:W-:Y:S02]  /*00b0*/  LOP3.LUT R0, R0, 0x1fc, RZ, 0xc0, !PT ;  /* 0x000001fc00007812 */ /* 0x000fe400078ec0ff */
[----:B------:R-:W-:Y:S02]  /*00c0*/  SGXT R3, R3, 0x1 ;  /* 0x000000010303781a */ /* 0x000fe40000000200 */
[----:B------:R-:W-:Y:S02]  /*00d0*/  LEA R2, R5, R0, 0xa ;  /* 0x0000000005027211 */ /* 0x000fe400078e50ff */
[----:B------:R-:W3:Y:S02]  /*00e0*/  LDC.64 R4, c[0x0][0x210] ;  /* 0x00008400ff047b82 */ /* 0x000ee40000000a00 */
[----:B------:R-:W-:-:S04]  /*00f0*/  LEA.HI R3, R3, R2, RZ, 0x9 ;  /* 0x0000000203037211 */ /* 0x000fc800078f48ff */
[----:B------:R-:W-:-:S04]  /*0100*/  SHF.R.S32.HI R21, RZ, 0x9, R3 ;  /* 0x00000009ff157819 */ /* 0x000fc80000011403 */
[----:B------:R-:W-:-:S04]  /*0110*/  LEA.HI R0, R21, R21, RZ, 0x8 ;  /* 0x0000001515007211 */ /* 0x000fc800078f40ff */
[----:B------:R-:W-:-:S04]  /*0120*/  LOP3.LUT R0, R0, 0xffffff00, RZ, 0xc0, !PT ;  /* 0xffffff0000007812 */ /* 0x000fc800078ec0ff */
[----:B------:R-:W-:-:S05]  /*0130*/  IADD3 R21, R21, -R0, RZ ;  /* 0x8000000015157210 */ /* 0x000fca0007ffe0ff */
[----:B--2---:R-:W-:-:S06]  /*0140*/  IMAD.WIDE R24, R21, 0x4, R6 ;  /* 0x0000000415187825 */ /* 0x004fcc00078e0206 */
[----:B------:R-:W2:Y:S01]  /*0150*/  LDG.E.EL R24, desc[UR4][R24.64] ;  /* 0x0000000418187981 */ /* 0x000ea2000c2e1900 */
[----:B----4-:R-:W-:-:S04]  /*0160*/  IMAD.WIDE R28, R21, 0x4, R22 ;  /* 0x00000004151c7825 */ /* 0x010fc800078e0216 */
[----:B---3--:R-:W-:Y:S01]  /*0170*/  IMAD.WIDE R4, R2, 0x4, R4 ;  /* 0x0000000402047825 */ /* 0x008fe200078e0204 */
[----:B------:R-:W3:Y:S03]  /*0180*/  LDG.E.EL R0, desc[UR4][R28.64] ;  /* 0x000000041c007981 */ /* 0x000ee6000c2e1900 */
[C---:B-----5:R-:W-:Y:S01]  /*0190*/  IMAD.WIDE R10, R21.reuse, 0x4, R18 ;  /* 0x00000004150a7825 */ /* 0x060fe200078e0212 */
[----:B------:R-:W3:Y:S03]  /*01a0*/  LDG.E.128 R12, desc[UR4][R4.64] ;  /* 0x00000004040c7981 */ /* 0x000ee6000c1e1d00 */
[C---:B0-----:R-:W-:Y:S02]  /*01b0*/  IMAD.WIDE R26, R21.reuse, 0x4, R8 ;  /* 0x00000004151a7825 */ /* 0x041fe400078e0208 */
[----:B------:R-:W4:Y:S02]  /*01c0*/  LDG.E.EL R10, desc[UR4][R10.64] ;  /* 0x000000040a0a7981 */ /* 0x000f24000c2e1900 */
[----:B-1----:R-:W-:-:S02]  /*01d0*/  IMAD.WIDE R20, R21, 0x4, R16 ;  /* 0x0000000415147825 */ /* 0x002fc400078e0210 */
[----:B------:R-:W5:Y:S04]  /*01e0*/  LDG.E.EL R26, desc[UR4][R26.64] ;  /* 0x000000041a1a7981 */ /* 0x000f68000c2e1900 */
[----:B------:R0:W5:Y:S01]  /*01f0*/  LDG.E.EL R11, desc[UR4][R20.64] ;  /* 0x00000004140b7981 */ /* 0x000162000c2e1900 */
[----:B------:R-:W-:-:S04]  /*0200*/  IADD3 R3, R3, 0x200, RZ ;  /* 0x0000020003037810 */ /* 0x000fc80007ffe0ff */
[----:B------:R-:W-:Y:S01]  /*0210*/  SHF.R.S32.HI R3, RZ, 0x9, R3 ;  /* 0x00000009ff037819 */ /* 0x000fe20000011403 */
[----:B0-----:R-:W-:Y:S01]  /*0220*/  HFMA2.MMA R21, -RZ, RZ, 1.625, 0 ;  /* 0x3e800000ff157435 */ /* 0x001fe200000001ff */
[----:B--2---:R-:W-:Y:S02]  /*0230*/  FADD R25, R24, 9.9999997473787516356e-06 ;  /* 0x3727c5ac18197421 */ /* 0x004fe40000000000 */
[----:B------:R-:W-:Y:S02]  /*0240*/  LEA.HI R24, R3, R3, RZ, 0x8 ;  /* 0x0000000303187211 */ /* 0x000fe400078f40ff */
[----:B------:R-:W0:Y:S02]  /*0250*/  MUFU.SQRT R28, R25 ;  /* 0x00000019001c7308 */ /* 0x000e240000002000 */
[----:B------:R-:W-:-:S04]  /*0260*/  LOP3.LUT R24, R24, 0xffffff00, RZ, 0xc0, !PT ;  /* 0xffffff0018187812 */ /* 0x000fc800078ec0ff */
[----:B------:R-:W-:Y:S01]  /*0270*/  IADD3 R3, R3, -R24, RZ ;  /* 0x8000001803037210 */ /* 0x000fe20007ffe0ff */
[--C-:B---3--:R-:W-:Y:S01]  /*0280*/  FADD R12, R12, R0.reuse ;  /* 0x000000000c0c7221 */ /* 0x108fe20000000000 */
[--C-:B------:R-:W-:Y:S01]  /*0290*/  FADD R13, R13, R0.reuse ;  /* 0x000000000d0d7221 */ /* 0x100fe20000000000 */
[--C-:B------:R-:W-:Y:S01]  /*02a0*/  FADD R14, R14, R0.reuse ;  /* 0x000000000e0e7221 */ /* 0x100fe20000000000 */
[----:B------:R-:W-:Y:S02]  /*02b0*/  FADD R15, R15, R0 ;  /* 0x000000000f0f7221 */ /* 0x000fe40000000000 */
[C---:B----4-:R-:W-:Y:S01]  /*02c0*/  FADD R27, -R10.reuse, R13 ;  /* 0x0000000d0a1b7221 */ /* 0x050fe20000000100 */
[----:B------:R-:W-:Y:S01]  /*02d0*/  FADD R29, -R10, R14 ;  /* 0x0000000e0a1d7221 */ /* 0x000fe20000000100 */
[C---:B0-----:R-:W-:Y:S02]  /*02e0*/  FSETP.GT.AND P0, PT, R28.reuse, 8.50705917302346158658e+37, PT ;  /* 0x7e8000001c00780b */ /* 0x041fe40003f04000 */
[----:B------:R-:W-:-:S02]  /*02f0*/  FSETP.GEU.AND P1, PT, R28, 1.175494350822287508e-38, PT ;  /* 0x008000001c00780b */ /* 0x000fc40003f2e000 */
[----:B------:R-:W-:-:S09]  /*0300*/  FSEL R25, R21, 1, P0 ;  /* 0x3f80000015197808 */ /* 0x000fd20000000000 */
[----:B------:R-:W-:Y:S02]  /*0310*/  @P0 FMUL R28, R28, 0.25 ;  /* 0x3e8000001c1c0820 */ /* 0x000fe40000400000 */
[----:B------:R-:W-:Y:S02]  /*0320*/  @!P1 FMUL R25, R25, 16777216 ;  /* 0x4b80000019199820 */ /* 0x000fe40000400000 */
[----:B------:R-:W-:-:S06]  /*0330*/  @!P1 FMUL R28, R28, 16777216 ;  /* 0x4b8000001c1c9820 */ /* 0x000fcc0000400000 */
[----:B------:R-:W0:Y:S02]  /*0340*/  MUFU.RCP R28, R28 ;  /* 0x0000001c001c7308 */ /* 0x000e240000001000 */
[----:B0-----:R-:W-:Y:S01]  /*0350*/  FMUL R20, R28, R25 ;  /* 0x000000191c147220 */ /* 0x001fe20000400000 */
[C---:B------:R-:W-:Y:S01]  /*0360*/  FADD R25, -R10.reuse, R12 ;  /* 0x0000000c0a197221 */ /* 0x040fe20000000100 */
[----:B------:R-:W-:Y:S02]  /*0370*/  FADD R28, -R10, R15 ;  /* 0x0000000f0a1c7221 */ /* 0x000fe40000000100 */
[-C--:B------:R-:W-:Y:S01]  /*0380*/  FMUL R24, R27, R20.reuse ;  /* 0x000000141b187220 */ /* 0x080fe20000400000 */
[-C--:B------:R-:W-:Y:S01]  /*0390*/  FMUL R25, R25, R20.reuse ;  /* 0x0000001419197220 */ /* 0x080fe20000400000 */
[-C--:B------:R-:W-:Y:S01]  /*03a0*/  FMUL R10, R29, R20.reuse ;  /* 0x000000141d0a7220 */ /* 0x080fe20000400000 */
[----:B------:R-:W-:Y:S01]  /*03b0*/  FMUL R28, R28, R20 ;  /* 0x000000141c1c7220 */ /* 0x000fe20000400000 */
[C-C-:B-----5:R-:W-:Y:S01]  /*03c0*/  FFMA R24, R26.reuse, R24, R11.reuse ;  /* 0x000000181a187223 */ /* 0x160fe2000000000b */
[C-C-:B------:R-:W-:Y:S01]  /*03d0*/  FFMA R25, R26.reuse, R25, R11.reuse ;  /* 0x000000191a197223 */ /* 0x140fe2000000000b */
[C-C-:B------:R-:W-:Y:S01]  /*03e0*/  FFMA R10, R26.reuse, R10, R11.reuse ;  /* 0x0000000a1a0a7223 */ /* 0x140fe2000000000b */
[----:B------:R-:W-:Y:S01]  /*03f0*/  FFMA R26, R26, R28, R11 ;  /* 0x0000001c1a1a7223 */ /* 0x000fe2000000000b */
[----:B------:R-:W-:-:S04]  /*0400*/  IMAD.WIDE R28, R3, 0x4, R6 ;  /* 0x00000004031c7825 */ /* 0x000fc800078e0206 */
[C---:B------:R-:W-:Y:S01]  /*0410*/  FMUL R0, R25.reuse, 1.4426950216293334961 ;  /* 0x3fb8aa3b19007820 */ /* 0x040fe20000400000 */
[----:B------:R-:W-:Y:S01]  /*0420*/  FADD.FTZ R11, |R25|, -RZ ;  /* 0x800000ff190b7221 */ /* 0x000fe20000010200 */
[----:B------:R-:W-:Y:S02]  /*0430*/  IMAD.WIDE R6, R3, 0x4, R22 ;  /* 0x0000000403067825 */ /* 0x000fe400078e0216 */
[----:B------:R0:W2:Y:S02]  /*0440*/  LDG.E.EL R22, desc[UR4][R28.64] ;  /* 0x000000041c167981 */ /* 0x0000a4000c2e1900 */
[----:B------:R-:W1:Y:S01]  /*0450*/  FRND R0, R0 ;  /* 0x0000000000007307 */ /* 0x000e620000201000 */
[----:B------:R-:W-:Y:S01]  /*0460*/  FSETP.GEU.AND P0, PT, R11, 0.40999999642372131348, PT ;  /* 0x3ed1eb850b00780b */ /* 0x000fe20003f0e000 */
[----:B------:R3:W4:Y:S03]  /*0470*/  LDG.E.EL R7, desc[UR4][R6.64] ;  /* 0x0000000406077981 */ /* 0x000726000c2e1900 */
[----:B-1----:R-:W-:-:S02]  /*0480*/  FSEL R20, R0, RZ, P0 ;  /* 0x000000ff00147208 */ /* 0x002fc40000000000 */
[----:B------:R-:W-:-:S03]  /*0490*/  MOV R0, 0x3ab5ebe6 ;  /* 0x3ab5ebe600007802 */ /* 0x000fc60000000f00 */
[C---:B------:R-:W-:Y:S01]  /*04a0*/  FFMA.FTZ R11, -R20.reuse, 0.693145751953125, R25 ;  /* 0x3f317200140b7823 */ /* 0x040fe20000010119 */
[----:B------:R-:W-:-:S03]  /*04b0*/  FSETP.NEU.AND P5, PT, R20, 128, PT ;  /* 0x430000001400780b */ /* 0x000fc60003fad000 */
[C---:B------:R-:W-:Y:S01]  /*04c0*/  FFMA.FTZ R11, -R20.reuse, 1.428606765330187045e-06, R11 ;  /* 0x35bfbe8e140b7823 */ /* 0x040fe2000001010b */
[----:B------:R-:W-:-:S03]  /*04d0*/  FSEL R27, R20, 127, P5 ;  /* 0x42fe0000141b7808 */ /* 0x000fc60002800000 */
[C---:B------:R-:W-:Y:S01]  /*04e0*/  FFMA.FTZ R23, R11.reuse, R0, 0.0083824126049876213074 ;  /* 0x3c0956630b177423 */ /* 0x040fe20000010000 */
[----:B------:R-:W1:Y:S03]  /*04f0*/  MUFU.EX2 R20, R27 ;  /* 0x0000001b00147308 */ /* 0x000e660000000800 */
[----:B------:R-:W-:-:S04]  /*0500*/  FFMA.FTZ R23, R11, R23, 0.041667830199003219604 ;  /* 0x3d2aabe30b177423 */ /* 0x000fc80000010017 */
[----:B------:R-:W-:-:S04]  /*0510*/  FFMA.FTZ R23, R11, R23, 0.16666397452354431152 ;  /* 0x3e2aa9f60b177423 */ /* 0x000fc80000010017 */
[----:B0-----:R-:W-:-:S04]  /*0520*/  FFMA.FTZ R28, R11, R23, 0.49999994039535522461 ;  /* 0x3efffffe0b1c7423 */ /* 0x001fc80000010017 */
[----:B------:R-:W-:Y:S01]  /*0530*/  FMUL R28, R11, R28 ;  /* 0x0000001c0b1c7220 */ /* 0x000fe20000400000 */
[----:B-1----:R-:W-:-:S03]  /*0540*/  FADD R23, R20, -1 ;  /* 0xbf80000014177421 */ /* 0x002fc60000000000 */
[----:B------:R-:W-:-:S04]  /*0550*/  FFMA.FTZ R11, R11, R28, R11 ;  /* 0x0000001c0b0b7223 */ /* 0x000fc8000001000b */
[----:B------:R-:W-:Y:S01]  /*0560*/  FFMA.FTZ R28, R20, R11, R23 ;  /* 0x0000000b141c7223 */ /* 0x000fe20000010017 */
[----:B------:R-:W-:-:S04]  /*0570*/  FMUL R20, R24, 1.4426950216293334961 ;  /* 0x3fb8aa3b18147820 */ /* 0x000fc80000400000 */
[----:B------:R-:W0:Y:S01]  /*0580*/  FRND R11, R20 ;  /* 0x00000014000b7307 */ /* 0x000e220000201000 */
[----:B---3--:R-:W-:-:S05]  /*0590*/  FADD.FTZ R6, |R24|, -RZ ;  /* 0x800000ff18067221 */ /* 0x008fca0000010200 */
[----:B------:R-:W-:Y:S01]  /*05a0*/  FSETP.GEU.AND P0, PT, R6, 0.40999999642372131348, PT ;  /* 0x3ed1eb850600780b */ /* 0x000fe20003f0e000 */
[----:B------:R-:W-:-:S04]  /*05b0*/  IMAD.WIDE R18, R3, 0x4, R18 ;  /* 0x0000000403127825 */ /* 0x000fc800078e0212 */
[----:B------:R-:W-:Y:S01]  /*05c0*/  IMAD.WIDE R8, R3, 0x4, R8 ;  /* 0x0000000403087825 */ /* 0x000fe200078e0208 */
[----:B------:R1:W3:Y:S01]  /*05d0*/  LDG.E.EL R6, desc[UR4][R18.64] ;  /* 0x0000000412067981 */ /* 0x0002e2000c2e1900 */
[----:B0-----:R-:W-:Y:S02]  /*05e0*/  FSEL R11, R11, RZ, P0 ;  /* 0x000000ff0b0b7208 */ /* 0x001fe40000000000 */
[----:B------:R-:W-:-:S04]  /*05f0*/  IMAD.WIDE R16, R3, 0x4, R16 ;  /* 0x0000000403107825 */ /* 0x000fc800078e0210 */
[----:B------:R-:W-:-:S04]  /*0600*/  FFMA.FTZ R23, -R11, 0.693145751953125, R24 ;  /* 0x3f3172000b177823 */ /* 0x000fc80000010118 */
[----:B------:R-:W-:-:S04]  /*0610*/  FFMA.FTZ R3, -R11, 1.428606765330187045e-06, R23 ;  /* 0x35bfbe8e0b037823 */ /* 0x000fc80000010117 */
[----:B------:R-:W-:Y:S01]  /*0620*/  FFMA.FTZ R20, R3, R0, 0.0083824126049876213074 ;  /* 0x3c09566303147423 */ /* 0x000fe20000010000 */
[----:B------:R-:W-:-:S03]  /*0630*/  FSETP.NEU.AND P2, PT, R11, 128, PT ;  /* 0x430000000b00780b */ /* 0x000fc60003f4d000 */
[----:B------:R-:W-:Y:S01]  /*0640*/  FFMA.FTZ R20, R3, R20, 0.041667830199003219604 ;  /* 0x3d2aabe303147423 */ /* 0x000fe20000010014 */
[----:B------:R-:W-:-:S03]  /*0650*/  FSEL R29, R11, 127, P2 ;  /* 0x42fe00000b1d7808 */ /* 0x000fc60001000000 */
[C---:B------:R-:W-:Y:S01]  /*0660*/  FFMA.FTZ R20, R3.reuse, R20, 0.16666397452354431152 ;  /* 0x3e2aa9f603147423 */ /* 0x040fe20000010014 */
[----:B------:R-:W1:Y:S03]  /*0670*/  MUFU.EX2 R11, R29 ;  /* 0x0000001d000b7308 */ /* 0x000e660000000800 */
[----:B------:R-:W-:-:S04]  /*0680*/  FFMA.FTZ R20, R3, R20, 0.49999994039535522461 ;  /* 0x3efffffe03147423 */ /* 0x000fc80000010014 */
[----:B------:R-:W-:-:S04]  /*0690*/  FMUL R20, R3, R20 ;  /* 0x0000001403147220 */ /* 0x000fc80000400000 */
[----:B------:R-:W-:Y:S01]  /*06a0*/  FFMA.FTZ R20, R3, R20, R3 ;  /* 0x0000001403147223 */ /* 0x000fe20000010003 */
[----:B------:R-:W-:Y:S01]  /*06b0*/  FMUL R3, R10, 1.4426950216293334961 ;  /* 0x3fb8aa3b0a037820 */ /* 0x000fe20000400000 */
[----:B-1----:R-:W-:-:S05]  /*06c0*/  FADD R18, R11, -1 ;  /* 0xbf8000000b127421 */ /* 0x002fca0000000000 */
[----:B------:R-:W0:Y:S01]  /*06d0*/  FRND R3, R3 ;  /* 0x0000000300037307 */ /* 0x000e220000201000 */
[----:B------:R-:W-:Y:S01]  /*06e0*/  FFMA.FTZ R11, R11, R20, R18 ;  /* 0x000000140b0b7223 */ /* 0x000fe20000010012 */
[----:B------:R-:W-:Y:S01]  /*06f0*/  FADD.FTZ R18, |R10|, -RZ ;  /* 0x800000ff0a127221 */ /* 0x000fe20000010200 */
[----:B------:R-:W5:Y:S04]  /*0700*/  LDG.E.EL R20, desc[UR4][R16.64] ;  /* 0x0000000410147981 */ /* 0x000f68000c2e1900 */
[----:B------:R-:W-:-:S04]  /*0710*/  FSETP.GEU.AND P0, PT, R18, 0.40999999642372131348, PT ;  /* 0x3ed1eb851200780b */ /* 0x000fc80003f0e000 */
[----:B0-----:R-:W-:Y:S02]  /*0720*/  FSEL R19, R3, RZ, P0 ;  /* 0x000000ff03137208 */ /* 0x001fe40000000000 */
[----:B------:R0:W5:Y:S03]  /*0730*/  LDG.E.EL R3, desc[UR4][R8.64] ;  /* 0x0000000408037981 */ /* 0x000166000c2e1900 */
[C---:B------:R-:W-:Y:S01]  /*0740*/  FFMA.FTZ R18, -R19.reuse, 0.693145751953125, R10 ;  /* 0x3f31720013127823 */ /* 0x040fe2000001010a */
[----:B------:R-:W-:-:S03]  /*0750*/  FSETP.NEU.AND P0, PT, R19, 128, PT ;  /* 0x430000001300780b */ /* 0x000fc60003f0d000 */
[C---:B------:R-:W-:Y:S01]  /*0760*/  FFMA.FTZ R23, -R19.reuse, 1.428606765330187045e-06, R18 ;  /* 0x35bfbe8e13177823 */ /* 0x040fe20000010112 */
[----:B------:R-:W-:-:S03]  /*0770*/  FSEL R18, R19, 127, P0 ;  /* 0x42fe000013127808 */ /* 0x000fc60000000000 */
[C---:B0-----:R-:W-:Y:S01]  /*0780*/  FFMA.FTZ R8, R23.reuse, R0, 0.0083824126049876213074 ;  /* 0x3c09566317087423 */ /* 0x041fe20000010000 */
[----:B------:R-:W0:Y:S03]  /*0790*/  MUFU.EX2 R19, R18 ;  /* 0x0000001200137308 */ /* 0x000e260000000800 */
[----:B------:R-:W-:-:S04]  /*07a0*/  FFMA.FTZ R8, R23, R8, 0.041667830199003219604 ;  /* 0x3d2aabe317087423 */ /* 0x000fc80000010008 */
[----:B------:R-:W-:-:S04]  /*07b0*/  FFMA.FTZ R8, R23, R8, 0.16666397452354431152 ;  /* 0x3e2aa9f617087423 */ /* 0x000fc80000010008 */
[----:B------:R-:W-:-:S04]  /*07c0*/  FFMA.FTZ R8, R23, R8, 0.49999994039535522461 ;  /* 0x3efffffe17087423 */ /* 0x000fc80000010008 */
[----:B------:R-:W-:Y:S01]  /*07d0*/  FMUL R8, R23, R8 ;  /* 0x0000000817087220 */ /* 0x000fe20000400000 */
[----:B0-----:R-:W-:-:S03]  /*07e0*/  FADD R16, R19, -1 ;  /* 0xbf80000013107421 */ /* 0x001fc60000000000 */
[----:B------:R-:W-:-:S04]  /*07f0*/  FFMA.FTZ R8, R23, R8, R23 ;  /* 0x0000000817087223 */ /* 0x000fc80000010017 */
[----:B------:R-:W-:Y:S01]  /*0800*/  FFMA.FTZ R23, R19, R8, R16 ;  /* 0x0000000813177223 */ /* 0x000fe20000010010 */
[----:B------:R-:W-:-:S06]  /*0810*/  FMUL R8, R26, 1.4426950216293334961 ;  /* 0x3fb8aa3b1a087820 */ /* 0x000fcc0000400000 */
[----:B------:R-:W0:Y:S01]  /*0820*/  FRND R8, R8 ;  /* 0x0000000800087307 */ /* 0x000e220000201000 */
[----:B------:R-:W-:-:S05]  /*0830*/  FADD.FTZ R9, |R26|, -RZ ;  /* 0x800000ff1a097221 */ /* 0x000fca0000010200 */
[----:B------:R-:W-:-:S04]  /*0840*/  FSETP.GEU.AND P1, PT, R9, 0.40999999642372131348, PT ;  /* 0x3ed1eb850900780b */ /* 0x000fc80003f2e000 */
[----:B0-----:R-:W-:-:S05]  /*0850*/  FSEL R17, R8, RZ, P1 ;  /* 0x000000ff08117208 */ /* 0x001fca0000800000 */
[C---:B------:R-:W-:Y:S01]  /*0860*/  FFMA.FTZ R16, -R17.reuse, 0.693145751953125, R26 ;  /* 0x3f31720011107823 */ /* 0x040fe2000001011a */
[----:B------:R-:W-:Y:S01]  /*0870*/  @!P5 FADD R28, R28, R28 ;  /* 0x0000001c1c1cd221 */ /* 0x000fe20000000000 */
[C---:B------:R-:W-:Y:S02]  /*0880*/  FSETP.NEU.AND P5, PT, R17.reuse, 128, PT ;  /* 0x430000001100780b */ /* 0x040fe40003fad000 */
[C---:B------:R-:W-:Y:S02]  /*0890*/  FFMA.FTZ R9, -R17.reuse, 1.428606765330187045e-06, R16 ;  /* 0x35bfbe8e11097823 */ /* 0x040fe40000010110 */
[----:B------:R-:W-:Y:S02]  /*08a0*/  FSEL R16, R17, 127, P5 ;  /* 0x42fe000011107808 */ /* 0x000fe40002800000 */
[----:B------:R-:W-:-:S04]  /*08b0*/  FFMA.FTZ R8, R9, R0, 0.0083824126049876213074 ;  /* 0x3c09566309087423 */ /* 0x000fc80000010000 */
[C---:B------:R-:W-:Y:S02]  /*08c0*/  FFMA.FTZ R17, R9.reuse, R8, 0.041667830199003219604 ;  /* 0x3d2aabe309117423 */ /* 0x040fe40000010008 */
[----:B------:R-:W0:Y:S02]  /*08d0*/  MUFU.EX2 R8, R16 ;  /* 0x0000001000087308 */ /* 0x000e240000000800 */
[----:B------:R-:W-:-:S04]  /*08e0*/  FFMA.FTZ R17, R9, R17, 0.16666397452354431152 ;  /* 0x3e2aa9f609117423 */ /* 0x000fc80000010011 */
[----:B------:R-:W-:-:S04]  /*08f0*/  FFMA.FTZ R17, R9, R17, 0.49999994039535522461 ;  /* 0x3efffffe09117423 */ /* 0x000fc80000010011 */
[----:B------:R-:W-:-:S04]  /*0900*/  FMUL R17, R9, R17 ;  /* 0x0000001109117220 */ /* 0x000fc80000400000 */
[----:B------:R-:W-:Y:S01]  /*0910*/  FFMA.FTZ R17, R9, R17, R9 ;  /* 0x0000001109117223 */ /* 0x000fe20000010009 */
[----:B0-----:R-:W-:Y:S01]  /*0920*/  FADD R9, R8, -1 ;  /* 0xbf80000008097421 */ /* 0x001fe20000000000 */
[----:B------:R-:W-:-:S03]  /*0930*/  FSETP.GT.AND P4, PT, R27, 128, PT ;  /* 0x430000001b00780b */ /* 0x000fc60003f84000 */
[----:B------:R-:W-:Y:S02]  /*0940*/  FFMA.FTZ R17, R8, R17, R9 ;  /* 0x0000001108117223 */ /* 0x000fe40000010009 */
[----:B------:R-:W0:Y:S01]  /*0950*/  LDC.64 R8, c[0x0][0x248] ;  /* 0x00009200ff087b82 */ /* 0x000e220000000a00 */
[----:B------:R-:W-:Y:S02]  /*0960*/  FSEL R28, R28, +INF , !P4 ;  /* 0x7f8000001c1c7808 */ /* 0x000fe40006000000 */
[----:B------:R-:W-:Y:S02]  /*0970*/  FSETP.NEU.AND P4, PT, R25, RZ, PT ;  /* 0x000000ff1900720b */ /* 0x000fe40003f8d000 */
[----:B------:R-:W-:-:S04]  /*0980*/  FSETP.GEU.AND P6, PT, R27, -25, PT ;  /* 0xc1c800001b00780b */ /* 0x000fc80003fce000 */
[----:B------:R-:W-:Y:S02]  /*0990*/  FSEL R28, R28, -1, P6 ;  /* 0xbf8000001c1c7808 */ /* 0x000fe40003000000 */
[----:B------:R-:W-:Y:S01]  /*09a0*/  FSETP.NEU.AND P6, PT, R26, RZ, PT ;  /* 0x000000ff1a00720b */ /* 0x000fe20003fcd000 */
[----:B------:R-:W-:Y:S01]  /*09b0*/  @!P5 FADD R17, R17, R17 ;  /* 0x000000111111d221 */ /* 0x000fe20000000000 */
[----:B------:R-:W-:-:S03]  /*09c0*/  FSETP.GT.AND P5, PT, R16, 128, PT ;  /* 0x430000001000780b */ /* 0x000fc60003fa4000 */
[----:B------:R-:W-:Y:S01]  /*09d0*/  @!P4 FADD R28, R25, R25 ;  /* 0x00000019191cc221 */ /* 0x000fe20000000000 */
[----:B------:R-:W-:Y:S02]  /*09e0*/  FSETP.GEU.AND P4, PT, R16, -25, PT ;  /* 0xc1c800001000780b */ /* 0x000fe40003f8e000 */
[----:B------:R-:W-:Y:S02]  /*09f0*/  FSEL R17, R17, +INF , !P5 ;  /* 0x7f80000011117808 */ /* 0x000fe40006800000 */
[----:B------:R-:W-:Y:S02]  /*0a00*/  FSETP.GT.AND P5, PT, R25, RZ, PT ;  /* 0x000000ff1900720b */ /* 0x000fe40003fa4000 */
[----:B------:R-:W-:Y:S01]  /*0a10*/  FSEL R17, R17, -1, P4 ;  /* 0xbf80000011117808 */ /* 0x000fe20002000000 */
[----:B------:R-:W-:Y:S01]  /*0a20*/  @!P6 FADD R17, R26, R26 ;  /* 0x0000001a1a11e221 */ /* 0x000fe20000000000 */
[----:B0-----:R-:W-:Y:S01]  /*0a30*/  IMAD.WIDE R8, R2, 0x4, R8 ;  /* 0x0000000402087825 */ /* 0x001fe200078e0208 */
[----:B------:R-:W-:-:S02]  /*0a40*/  FSETP.GT.AND P6, PT, R26, RZ, PT ;  /* 0x000000ff1a00720b */ /* 0x000fc40003fc4000 */
[----:B------:R-:W-:Y:S02]  /*0a50*/  FSEL R25, R25, R28, P5 ;  /* 0x0000001c19197208 */ /* 0x000fe40002800000 */
[C---:B------:R-:W-:Y:S02]  /*0a60*/  FSETP.GT.AND P4, PT, R18.reuse, 128, PT ;  /* 0x430000001200780b */ /* 0x040fe40003f84000 */
[----:B------:R-:W-:Y:S02]  /*0a70*/  FSETP.GEU.AND P5, PT, R18, -25, PT ;  /* 0xc1c800001200780b */ /* 0x000fe40003fae000 */
[----:B------:R-:W-:Y:S02]  /*0a80*/  FSEL R26, R26, R17, P6 ;  /* 0x000000111a1a7208 */ /* 0x000fe40003000000 */
[----:B------:R-:W3:Y:S01]  /*0a90*/  LDG.E.128 R16, desc[UR4][R8.64] ;  /* 0x0000000408107981 */ /* 0x000ee2000c1e1d00 */
[----:B------:R-:W-:-:S05]  /*0aa0*/  @!P0 FADD R23, R23, R23 ;  /* 0x0000001717178221 */ /* 0x000fca0000000000 */
[----:B------:R-:W-:-:S04]  /*0ab0*/  FSEL R23, R23, +INF , !P4 ;  /* 0x7f80000017177808 */ /* 0x000fc80006000000 */
[----:B------:R-:W-:Y:S02]  /*0ac0*/  FSEL R27, R23, -1, P5 ;  /* 0xbf800000171b7808 */ /* 0x000fe40002800000 */
[----:B------:R-:W-:Y:S01]  /*0ad0*/  FSETP.NEU.AND P0, PT, R10, RZ, PT ;  /* 0x000000ff0a00720b */ /* 0x000fe20003f0d000 */
[----:B------:R-:W-:Y:S01]  /*0ae0*/  @!P2 FADD R11, R11, R11 ;  /* 0x0000000b0b0ba221 */ /* 0x000fe20000000000 */
[C---:B------:R-:W-:Y:S02]  /*0af0*/  FSETP.GT.AND P1, PT, R29.reuse, 128, PT ;  /* 0x430000001d00780b */ /* 0x040fe40003f24000 */
[----:B------:R-:W-:Y:S02]  /*0b00*/  FSETP.GEU.AND P3, PT, R29, -25, PT ;  /* 0xc1c800001d00780b */ /* 0x000fe40003f6e000 */
[----:B------:R-:W-:-:S07]  /*0b10*/  FSETP.NEU.AND P2, PT, R24, RZ, PT ;  /* 0x000000ff1800720b */ /* 0x000fce0003f4d000 */
[C---:B------:R-:W-:Y:S01]  /*0b20*/  @!P0 FADD R27, R10.reuse, R10 ;  /* 0x0000000a0a1b8221 */ /* 0x040fe20000000000 */
[----:B------:R-:W-:-:S04]  /*0b30*/  FSETP.GT.AND P0, PT, R10, RZ, PT ;  /* 0x000000ff0a00720b */ /* 0x000fc80003f04000 */
[----:B------:R-:W-:Y:S02]  /*0b40*/  FSEL R27, R10, R27, P0 ;  /* 0x0000001b0a1b7208 */ /* 0x000fe40000000000 */
[----:B------:R-:W-:Y:S02]  /*0b50*/  FSEL R11, R11, +INF , !P1 ;  /* 0x7f8000000b0b7808 */ /* 0x000fe40004800000 */
[C---:B------:R-:W-:Y:S02]  /*0b60*/  FSETP.GT.AND P1, PT, R24.reuse, RZ, PT ;  /* 0x000000ff1800720b */ /* 0x040fe40003f24000 */
[----:B------:R-:W-:Y:S01]  /*0b70*/  FSEL R11, R11, -1, P3 ;  /* 0xbf8000000b0b7808 */ /* 0x000fe20001800000 */
[----:B------:R-:W-:-:S05]  /*0b80*/  @!P2 FADD R11, R24, R24 ;  /* 0x00000018180ba221 */ /* 0x000fca0000000000 */
[----:B------:R-:W-:Y:S02]  /*0b90*/  FSEL R24, R24, R11, P1 ;  /* 0x0000000b18187208 */ /* 0x000fe40000800000 */
[----:B------:R-:W4:Y:S04]  /*0ba0*/  LDG.E.128 R8, desc[UR4][R8.64+0x800] ;  /* 0x0008000408087981 */ /* 0x000f28000c1e1d00 */
[----:B------:R0:W-:Y:S01]  /*0bb0*/  STG.E.128 desc[UR4][R4.64], R12 ;  /* 0x0000000c04007986 */ /* 0x0001e2000c101d04 */
[----:B--2---:R-:W-:Y:S01]  /*0bc0*/  FADD R22, R22, 9.9999997473787516356e-06 ;  /* 0x3727c5ac16167421 */ /* 0x004fe20000000000 */
[----:B---3--:R-:W-:-:S04]  /*0bd0*/  FADD R23, R19, R26 ;  /* 0x0000001a13177221 */ /* 0x008fc80000000000 */
[----:B------:R-:W-:-:S06]  /*0be0*/  FMUL R28, R23, 1.4426950216293334961 ;  /* 0x3fb8aa3b171c7820 */ /* 0x000fcc0000400000 */
[----:B------:R-:W1:Y:S01]  /*0bf0*/  FRND R28, R28 ;  /* 0x0000001c001c7307 */ /* 0x000e620000201000 */
[----:B------:R-:W-:-:S05]  /*0c00*/  FADD.FTZ R29, |R23|, -RZ ;  /* 0x800000ff171d7221 */ /* 0x000fca0000010200 */
[----:B------:R-:W-:-:S04]  /*0c10*/  FSETP.GEU.AND P0, PT, R29, 0.40999999642372131348, PT ;  /* 0x3ed1eb851d00780b */ /* 0x000fc80003f0e000 */
[----:B-1----:R-:W-:-:S05]  /*0c20*/  FSEL R28, R28, RZ, P0 ;  /* 0x000000ff1c1c7208 */ /* 0x002fca0000000000 */
[C---:B------:R-:W-:Y:S01]  /*0c30*/  FFMA.FTZ R29, -R28.reuse, 0.693145751953125, R23 ;  /* 0x3f3172001c1d7823 */ /* 0x040fe20000010117 */
[----:B------:R-:W-:-:S03]  /*0c40*/  FSETP.NEU.AND P4, PT, R28, 128, PT ;  /* 0x430000001c00780b */ /* 0x000fc60003f8d000 */
[C---:B------:R-:W-:Y:S01]  /*0c50*/  FFMA.FTZ R29, -R28.reuse, 1.428606765330187045e-06, R29 ;  /* 0x35bfbe8e1c1d7823 */ /* 0x040fe2000001011d */
[----:B0-----:R-:W-:-:S03]  /*0c60*/  FSEL R12, R28, 127, P4 ;  /* 0x42fe00001c0c7808 */ /* 0x001fc60002000000 */
[----:B------:R-:W-:Y:S01]  /*0c70*/  FFMA.FTZ R14, R29, R0, 0.0083824126049876213074 ;  /* 0x3c0956631d0e7423 */ /* 0x000fe20000010000 */
[----:B------:R-:W-:-:S03]  /*0c80*/  FSETP.GT.AND P3, PT, R26, -R19, PT ;  /* 0x800000131a00720b */ /* 0x000fc60003f64000 */
[C---:B------:R-:W-:Y:S01]  /*0c90*/  FFMA.FTZ R26, R29.reuse, R14, 0.041667830199003219604 ;  /* 0x3d2aabe31d1a7423 */ /* 0x040fe2000001000e */
[----:B------:R-:W-:Y:S01]  /*0ca0*/  FADD R14, R18, R27 ;  /* 0x0000001b120e7221 */ /* 0x000fe20000000000 */
[----:B------:R-:W0:Y:S02]  /*0cb0*/  MUFU.EX2 R12, R12 ;  /* 0x0000000c000c7308 */ /* 0x000e240000000800 */
[----:B------:R-:W-:Y:S01]  /*0cc0*/  FFMA.FTZ R26, R29, R26, 0.16666397452354431152 ;  /* 0x3e2aa9f61d1a7423 */ /* 0x000fe2000001001a */
[----:B------:R-:W-:-:S03]  /*0cd0*/  FMUL R13, R14, 1.4426950216293334961 ;  /* 0x3fb8aa3b0e0d7820 */ /* 0x000fc60000400000 */
[----:B------:R-:W-:Y:S02]  /*0ce0*/  FFMA.FTZ R26, R29, R26, 0.49999994039535522461 ;  /* 0x3efffffe1d1a7423 */ /* 0x000fe4000001001a */
[----:B------:R-:W1:Y:S01]  /*0cf0*/  FRND R15, R13 ;  /* 0x0000000d000f7307 */ /* 0x000e620000201000 */
[----:B------:R-:W-:Y:S01]  /*0d00*/  FSETP.GT.AND P2, PT, R27, -R18, PT ;  /* 0x800000121b00720b */ /* 0x000fe20003f44000 */
[----:B------:R-:W-:Y:S01]  /*0d10*/  FMUL R26, R29, R26 ;  /* 0x0000001a1d1a7220 */ /* 0x000fe20000400000 */
[----:B------:R-:W-:-:S03]  /*0d20*/  FADD.FTZ R18, |R14|, -RZ ;  /* 0x800000ff0e127221 */ /* 0x000fc60000010200 */
[----:B------:R-:W-:Y:S01]  /*0d30*/  FFMA.FTZ R29, R29, R26, R29 ;  /* 0x0000001a1d1d7223 */ /* 0x000fe2000001001d */
[----:B0-----:R-:W-:Y:S01]  /*0d40*/  FADD R19, R12, -1 ;  /* 0xbf8000000c137421 */ /* 0x001fe20000000000 */
[----:B------:R-:W-:Y:S02]  /*0d50*/  FSETP.GEU.AND P0, PT, R18, 0.40999999642372131348, PT ;  /* 0x3ed1eb851200780b */ /* 0x000fe40003f0e000 */
[----:B------:R-:W-:Y:S01]  /*0d60*/  FSEL R28, R28, 127, P4 ;  /* 0x42fe00001c1c7808 */ /* 0x000fe20002000000 */
[----:B------:R-:W-:Y:S01]  /*0d70*/  FFMA.FTZ R19, R12, R29, R19 ;  /* 0x0000001d0c137223 */ /* 0x000fe20000010013 */
[----:B------:R-:W-:Y:S02]  /*0d80*/  FSETP.NEU.AND P1, PT, R23, RZ, PT ;  /* 0x000000ff1700720b */ /* 0x000fe40003f2d000 */
[----:B-1----:R-:W-:Y:S01]  /*0d90*/  FSEL R15, R15, RZ, P0 ;  /* 0x000000ff0f0f7208 */ /* 0x002fe20000000000 */
[----:B------:R-:W-:Y:S01]  /*0da0*/  @!P4 FADD R19, R19, R19 ;  /* 0x000000131313c221 */ /* 0x000fe20000000000 */
[----:B------:R-:W-:-:S03]  /*0db0*/  FSETP.GT.AND P4, PT, R28, 128, PT ;  /* 0x430000001c00780b */ /* 0x000fc60003f84000 */
[----:B------:R-:W-:Y:S01]  /*0dc0*/  FFMA.FTZ R18, -R15, 0.693145751953125, R14 ;  /* 0x3f3172000f127823 */ /* 0x000fe2000001010e */
[----:B------:R-:W-:Y:S02]  /*0dd0*/  FSEL R12, R19, +INF , !P4 ;  /* 0x7f800000130c7808 */ /* 0x000fe40006000000 */
[----:B------:R-:W-:Y:S01]  /*0de0*/  FSETP.GEU.AND P5, PT, R28, -25, PT ;  /* 0xc1c800001c00780b */ /* 0x000fe20003fae000 */
[C---:B------:R-:W-:Y:S01]  /*0df0*/  FFMA.FTZ R19, -R15.reuse, 1.428606765330187045e-06, R18 ;  /* 0x35bfbe8e0f137823 */ /* 0x040fe20000010112 */
[----:B------:R-:W-:Y:S01]  /*0e00*/  FSETP.NEU.AND P4, PT, R15, 128, PT ;  /* 0x430000000f00780b */ /* 0x000fe20003f8d000 */
[----:B------:R-:W-:Y:S01]  /*0e10*/  FADD R26, R23, R23 ;  /* 0x00000017171a7221 */ /* 0x000fe20000000000 */
[----:B------:R-:W-:Y:S01]  /*0e20*/  FSETP.GT.AND P0, PT, R24, -R17, PT ;  /* 0x800000111800720b */ /* 0x000fe20003f04000 */
[----:B------:R-:W-:Y:S01]  /*0e30*/  FADD R13, R17, R24 ;  /* 0x00000018110d7221 */ /* 0x000fe20000000000 */
[----:B------:R-:W-:Y:S01]  /*0e40*/  @P1 FSEL R26, R12, -1, P5 ;  /* 0xbf8000000c1a1808 */ /* 0x000fe20002800000 */
[----:B------:R-:W-:Y:S01]  /*0e50*/  FFMA.FTZ R12, R19, R0, 0.0083824126049876213074 ;  /* 0x3c095663130c7423 */ /* 0x000fe20000010000 */
[----:B------:R-:W-:Y:S01]  /*0e60*/  FSEL R17, R15, 127, P4 ;  /* 0x42fe00000f117808 */ /* 0x000fe20002000000 */
[----:B------:R-:W-:-:S02]  /*0e70*/  FMUL R18, R13, 1.4426950216293334961 ;  /* 0x3fb8aa3b0d127820 */ /* 0x000fc40000400000 */
[----:B------:R-:W-:-:S03]  /*0e80*/  FFMA.FTZ R12, R19, R12, 0.041667830199003219604 ;  /* 0x3d2aabe3130c7423 */ /* 0x000fc6000001000c */
[----:B------:R-:W0:Y:S01]  /*0e90*/  MUFU.EX2 R17, R17 ;  /* 0x0000001100117308 */ /* 0x000e220000000800 */
[----:B------:R-:W-:Y:S01]  /*0ea0*/  FFMA.FTZ R24, R19, R12, 0.16666397452354431152 ;  /* 0x3e2aa9f613187423 */ /* 0x000fe2000001000c */
[----:B------:R-:W-:-:S06]  /*0eb0*/  FADD.FTZ R12, |R13|, -RZ ;  /* 0x800000ff0d0c7221 */ /* 0x000fcc0000010200 */
[----:B------:R-:W1:Y:S01]  /*0ec0*/  FRND R18, R18 ;  /* 0x0000001200127307 */ /* 0x000e620000201000 */
[----:B------:R-:W-:Y:S01]  /*0ed0*/  FFMA.FTZ R24, R19, R24, 0.49999994039535522461 ;  /* 0x3efffffe13187423 */ /* 0x000fe20000010018 */
[----:B------:R-:W-:-:S03]  /*0ee0*/  FSETP.GEU.AND P5, PT, R12, 0.40999999642372131348, PT ;  /* 0x3ed1eb850c00780b */ /* 0x000fc60003fae000 */
[----:B------:R-:W-:Y:S01]  /*0ef0*/  FMUL R24, R19, R24 ;  /* 0x0000001813187220 */ /* 0x000fe20000400000 */
[----:B------:R-:W-:Y:S01]  /*0f00*/  FSETP.GT.AND P1, PT, R25, -R16, PT ;  /* 0x800000101900720b */ /* 0x000fe20003f24000 */
[----:B------:R-:W-:Y:S01]  /*0f10*/  FADD R12, R16, R25 ;  /* 0x00000019100c7221 */ /* 0x000fe20000000000 */
[----:B0-----:R-:W-:Y:S01]  /*0f20*/  FADD R16, R17, -1 ;  /* 0xbf80000011107421 */ /* 0x001fe20000000000 */
[----:B------:R-:W-:-:S04]  /*0f30*/  FFMA.FTZ R24, R19, R24, R19 ;  /* 0x0000001813187223 */ /* 0x000fc80000010013 */
[----:B------:R-:W-:Y:S01]  /*0f40*/  FFMA.FTZ R19, R17, R24, R16 ;  /* 0x0000001811137223 */ /* 0x000fe20000010010 */
[----:B-1----:R-:W-:Y:S02]  /*0f50*/  FSEL R18, R18, RZ, P5 ;  /* 0x000000ff12127208 */ /* 0x002fe40002800000 */
[----:B------:R-:W-:Y:S01]  /*0f60*/  FSEL R24, R15, 127, P4 ;  /* 0x42fe00000f187808 */ /* 0x000fe20002000000 */
[----:B------:R-:W-:Y:S01]  /*0f70*/  @!P4 FADD R19, R19, R19 ;  /* 0x000000131313c221 */ /* 0x000fe20000000000 */
[----:B------:R-:W-:Y:S01]  /*0f80*/  FSETP.NEU.AND P5, PT, R14, RZ, PT ;  /* 0x000000ff0e00720b */ /* 0x000fe20003fad000 */
[----:B------:R-:W-:Y:S01]  /*0f90*/  FFMA.FTZ R15, -R18, 0.693145751953125, R13 ;  /* 0x3f317200120f7823 */ /* 0x000fe2000001010d */
[----:B------:R-:W-:-:S03]  /*0fa0*/  FSETP.GT.AND P4, PT, R24, 128, PT ;  /* 0x430000001800780b */ /* 0x000fc60003f84000 */
[C---:B------:R-:W-:Y:S01]  /*0fb0*/  FFMA.FTZ R15, -R18.reuse, 1.428606765330187045e-06, R15 ;  /* 0x35bfbe8e120f7823 */ /* 0x040fe2000001010f */
[----:B------:R-:W-:Y:S01]  /*0fc0*/  FSEL R19, R19, +INF , !P4 ;  /* 0x7f80000013137808 */ /* 0x000fe20006000000 */
[----:B------:R0:W1:Y:S01]  /*0fd0*/  MUFU.SQRT R16, R22 ;  /* 0x0000001600107308 */ /* 0x0000620000002000 */
[----:B------:R-:W-:Y:S01]  /*0fe0*/  FSETP.NEU.AND P4, PT, R18, 128, PT ;  /* 0x430000001200780b */ /* 0x000fe20003f8d000 */
[----:B------:R-:W-:Y:S01]  /*0ff0*/  FMUL R17, R12, 1.4426950216293334961 ;  /* 0x3fb8aa3b0c117820 */ /* 0x000fe20000400000 */
[----:B------:R-:W-:Y:S02]  /*1000*/  FSETP.GEU.AND P6, PT, R24, -25, PT ;  /* 0xc1c800001800780b */ /* 0x000fe40003fce000 */
[----:B------:R-:W-:Y:S01]  /*1010*/  FSEL R24, R18, 127, P4 ;  /* 0x42fe000012187808 */ /* 0x000fe20002000000 */
[----:B0-----:R-:W-:Y:S01]  /*1020*/  FFMA.FTZ R22, R15, R0, 0.0083824126049876213074 ;  /* 0x3c0956630f167423 */ /* 0x001fe20000010000 */
[----:B------:R-:W-:Y:S01]  /*1030*/  FADD R25, R14, R14 ;  /* 0x0000000e0e197221 */ /* 0x000fe20000000000 */
[----:B------:R-:W-:-:S02]  /*1040*/  @P5 FSEL R25, R19, -1, P6 ;  /* 0xbf80000013195808 */ /* 0x000fc40003000000 */
[C---:B------:R-:W-:Y:S01]  /*1050*/  FFMA.FTZ R22, R15.reuse, R22, 0.041667830199003219604 ;  /* 0x3d2aabe30f167423 */ /* 0x040fe20000010016 */
[----:B------:R-:W0:Y:S03]  /*1060*/  FRND R17, R17 ;  /* 0x0000001100117307 */ /* 0x000e260000201000 */
[----:B------:R-:W-:-:S05]  /*1070*/  FFMA.FTZ R28, R15, R22, 0.16666397452354431152 ;  /* 0x3e2aa9f60f1c7423 */ /* 0x000fca0000010016 */
[----:B------:R-:W2:Y:S01]  /*1080*/  MUFU.EX2 R19, R24 ;  /* 0x0000001800137308 */ /* 0x000ea20000000800 */
[----:B------:R-:W-:Y:S01]  /*1090*/  FADD.FTZ R22, |R12|, -RZ ;  /* 0x800000ff0c167221 */ /* 0x000fe20000010200 */
[----:B------:R-:W-:Y:S01]  /*10a0*/  FFMA.FTZ R28, R15, R28, 0.49999994039535522461 ;  /* 0x3efffffe0f1c7423 */ /* 0x000fe2000001001c */
[----:B-1----:R-:W-:-:S03]  /*10b0*/  FSETP.GT.AND P5, PT, R16, 8.50705917302346158658e+37, PT ;  /* 0x7e8000001000780b */ /* 0x002fc60003fa4000 */
[----:B------:R-:W-:Y:S01]  /*10c0*/  FMUL R28, R15, R28 ;  /* 0x0000001c0f1c7220 */ /* 0x000fe20000400000 */
[----:B------:R-:W-:-:S03]  /*10d0*/  FSETP.GEU.AND P6, PT, R22, 0.40999999642372131348, PT ;  /* 0x3ed1eb851600780b */ /* 0x000fc60003fce000 */
[----:B------:R-:W-:Y:S01]  /*10e0*/  FFMA.FTZ R28, R15, R28, R15 ;  /* 0x0000001c0f1c7223 */ /* 0x000fe2000001000f */
[----:B0-----:R-:W-:Y:S01]  /*10f0*/  FSEL R15, R17, RZ, P6 ;  /* 0x000000ff110f7208 */ /* 0x001fe20003000000 */
[----:B--2---:R-:W-:-:S04]  /*1100*/  FADD R22, R19, -1 ;  /* 0xbf80000013167421 */ /* 0x004fc80000000000 */
[----:B------:R-:W-:Y:S01]  /*1110*/  FFMA.FTZ R19, R19, R28, R22 ;  /* 0x0000001c13137223 */ /* 0x000fe20000010016 */
[----:B------:R-:W-:Y:S01]  /*1120*/  FFMA.FTZ R22, -R15, 0.693145751953125, R12 ;  /* 0x3f3172000f167823 */ /* 0x000fe2000001010c */
[C---:B------:R-:W-:Y:S01]  /*1130*/  FSETP.GEU.AND P6, PT, R16.reuse, 1.175494350822287508e-38, PT ;  /* 0x008000001000780b */ /* 0x040fe20003fce000 */
[----:B------:R-:W-:Y:S01]  /*1140*/  @P5 FMUL R16, R16, 0.25 ;  /* 0x3e80000010105820 */ /* 0x000fe20000400000 */
[----:B------:R-:W-:Y:S01]  /*1150*/  FSEL R24, R21, 1, P5 ;  /* 0x3f80000015187808 */ /* 0x000fe20002800000 */
[C---:B------:R-:W-:Y:S01]  /*1160*/  FFMA.FTZ R17, -R15.reuse, 1.428606765330187045e-06, R22 ;  /* 0x35bfbe8e0f117823 */ /* 0x040fe20000010116 */
[----:B------:R-:W-:-:S03]  /*1170*/  FSETP.NEU.AND P5, PT, R15, 128, PT ;  /* 0x430000000f00780b */ /* 0x000fc60003fad000 */
[----:B------:R-:W-:Y:S01]  /*1180*/  FFMA.FTZ R28, R17, R0, 0.0083824126049876213074 ;  /* 0x3c095663111c7423 */ /* 0x000fe20000010000 */
[----:B------:R-:W-:-:S03]  /*1190*/  FSEL R22, R15, 127, P5 ;  /* 0x42fe00000f167808 */ /* 0x000fc60002800000 */
[C---:B------:R-:W-:Y:S01]  /*11a0*/  FFMA.FTZ R28, R17.reuse, R28, 0.041667830199003219604 ;  /* 0x3d2aabe3111c7423 */ /* 0x040fe2000001001c */
[----:B------:R-:W0:Y:S03]  /*11b0*/  MUFU.EX2 R21, R22 ;  /* 0x0000001600157308 */ /* 0x000e260000000800 */
[----:B------:R-:W-:-:S04]  /*11c0*/  FFMA.FTZ R28, R17, R28, 0.16666397452354431152 ;  /* 0x3e2aa9f6111c7423 */ /* 0x000fc8000001001c */
[----:B------:R-:W-:-:S04]  /*11d0*/  FFMA.FTZ R28, R17, R28, 0.49999994039535522461 ;  /* 0x3efffffe111c7423 */ /* 0x000fc8000001001c */
[----:B------:R-:W-:Y:S01]  /*11e0*/  FMUL R28, R17, R28 ;  /* 0x0000001c111c7220 */ /* 0x000fe20000400000 */
[----:B------:R-:W-:-:S03]  /*11f0*/  @!P6 FMUL R16, R16, 16777216 ;  /* 0x4b8000001010e820 */ /* 0x000fc60000400000 */
[----:B------:R-:W-:Y:S01]  /*1200*/  FFMA.FTZ R28, R17, R28, R17 ;  /* 0x0000001c111c7223 */ /* 0x000fe20000010011 */
[----:B0-----:R-:W-:Y:S01]  /*1210*/  FADD R17, R21, -1 ;  /* 0xbf80000015117421 */ /* 0x001fe20000000000 */
[----:B------:R-:W-:-:S03]  /*1220*/  @!P6 FMUL R24, R24, 16777216 ;  /* 0x4b8000001818e820 */ /* 0x000fc60000400000 */
[----:B------:R-:W-:Y:S02]  /*1230*/  FFMA.FTZ R21, R21, R28, R17 ;  /* 0x0000001c15157223 */ /* 0x000fe40000010011 */
[----:B------:R-:W0:Y:S01]  /*1240*/  MUFU.RCP R17, R16 ;  /* 0x0000001000117308 */ /* 0x000e220000001000 */
[----:B------:R-:W-:Y:S02]  /*1250*/  FSEL R18, R18, 127, P4 ;  /* 0x42fe000012127808 */ /* 0x000fe40002000000 */
[----:B------:R-:W-:Y:S01]  /*1260*/  FSETP.NEU.AND P6, PT, R13, RZ, PT ;  /* 0x000000ff0d00720b */ /* 0x000fe20003fcd000 */
[----:B------:R-:W-:Y:S01]  /*1270*/  @!P4 FADD R19, R19, R19 ;  /* 0x000000131313c221 */ /* 0x000fe20000000000 */
[----:B------:R-:W-:-:S04]  /*1280*/  FSETP.GT.AND P4, PT, R18, 128, PT ;  /* 0x430000001200780b */ /* 0x000fc80003f84000 */
[----:B------:R-:W-:Y:S02]  /*1290*/  FSEL R19, R19, +INF , !P4 ;  /* 0x7f80000013137808 */ /* 0x000fe40006000000 */
[----:B------:R-:W-:Y:S01]  /*12a0*/  FSETP.GEU.AND P4, PT, R18, -25, PT ;  /* 0xc1c800001200780b */ /* 0x000fe20003f8e000 */
[----:B------:R-:W-:Y:S01]  /*12b0*/  FADD R22, R13, R13 ;  /* 0x0000000d0d167221 */ /* 0x000fe20000000000 */
[----:B0-----:R-:W-:-:S03]  /*12c0*/  FMUL R24, R17, R24 ;  /* 0x0000001811187220 */ /* 0x001fc60000400000 */
[----:B------:R-:W-:Y:S02]  /*12d0*/  @P6 FSEL R22, R19, -1, P4 ;  /* 0xbf80000013166808 */ /* 0x000fe40002000000 */
[----:B------:R-:W4:Y:S01]  /*12e0*/  LDG.E.128 R16, desc[UR4][R4.64+0x800] ;  /* 0x0008000404107981 */ /* 0x000f22000c1e1d00 */
[----:B------:R-:W-:Y:S02]  /*12f0*/  FSETP.NEU.AND P4, PT, R12, RZ, PT ;  /* 0x000000ff0c00720b */ /* 0x000fe40003f8d000 */
[----:B------:R-:W-:Y:S01]  /*1300*/  FSEL R15, R15, 127, P5 ;  /* 0x42fe00000f0f7808 */ /* 0x000fe20002800000 */
[----:B------:R-:W-:-:S03]  /*1310*/  @!P5 FADD R21, R21, R21 ;  /* 0x000000151515d221 */ /* 0x000fc60000000000 */
[C---:B------:R-:W-:Y:S02]  /*1320*/  FSETP.GT.AND P5, PT, R15.reuse, 128, PT ;  /* 0x430000000f00780b */ /* 0x040fe40003fa4000 */
[----:B------:R-:W-:Y:S02]  /*1330*/  FSETP.GEU.AND P6, PT, R15, -25, PT ;  /* 0xc1c800000f00780b */ /* 0x000fe40003fce000 */
[----:B------:R-:W-:Y:S01]  /*1340*/  FSEL R15, R21, +INF , !P5 ;  /* 0x7f800000150f7808 */ /* 0x000fe20006800000 */
[----:B------:R-:W-:-:S03]  /*1350*/  FADD R21, R12, R12 ;  /* 0x0000000c0c157221 */ /* 0x000fc60000000000 */
[----:B------:R-:W-:Y:S02]  /*1360*/  @P4 FSEL R21, R15, -1, P6 ;  /* 0xbf8000000f154808 */ /* 0x000fe40003000000 */
[----:B------:R-:W-:Y:S02]  /*1370*/  FSEL R15, R23, R26, P3 ;  /* 0x0000001a170f7208 */ /* 0x000fe40001800000 */
[----:B------:R-:W-:Y:S01]  /*1380*/  FSEL R14, R14, R25, P2 ;  /* 0x000000190e0e7208 */ /* 0x000fe20001000000 */
[----:B----4-:R-:W-:-:S04]  /*1390*/  FADD R16, R16, R7 ;  /* 0x0000000710107221 */ /* 0x010fc80000000000 */
[----:B------:R-:W-:Y:S01]  /*13a0*/  FADD R23, -R6, R16 ;  /* 0x0000001006177221 */ /* 0x000fe20000000100 */
[----:B------:R-:W-:-:S03]  /*13b0*/  FADD R17, R17, R7 ;  /* 0x0000000711117221 */ /* 0x000fc60000000000 */
[-C--:B------:R-:W-:Y:S01]  /*13c0*/  FMUL R23, R23, R24.reuse ;  /* 0x0000001817177220 */ /* 0x080fe20000400000 */
[--C-:B------:R-:W-:Y:S01]  /*13d0*/  FADD R19, R19, R7.reuse ;  /* 0x0000000713137221 */ /* 0x100fe20000000000 */
[----:B------:R-:W-:Y:S02]  /*13e0*/  FADD R18, R18, R7 ;  /* 0x0000000712127221 */ /* 0x000fe40000000000 */
[----:B-----5:R-:W-:Y:S01]  /*13f0*/  FFMA R23, R3, R23, R20 ;  /* 0x0000001703177223 */ /* 0x020fe20000000014 */
[C---:B------:R-:W-:Y:S01]  /*1400*/  FADD R7, -R6.reuse, R17 ;  /* 0x0000001106077221 */ /* 0x040fe20000000100 */
[C---:B------:R-:W-:Y:S01]  /*1410*/  FADD R27, -R6.reuse, R19 ;  /* 0x00000013061b7221 */ /* 0x040fe20000000100 */
[----:B------:R-:W-:Y:S01]  /*1420*/  FADD R29, -R6, R18 ;  /* 0x00000012061d7221 */ /* 0x000fe20000000100 */
[----:B------:R-:W-:Y:S01]  /*1430*/  FMUL R26, R23, 1.4426950216293334961 ;  /* 0x3fb8aa3b171a7820 */ /* 0x000fe20000400000 */
[-C--:B------:R-:W-:Y:S01]  /*1440*/  FMUL R6, R7, R24.reuse ;  /* 0x0000001807067220 */ /* 0x080fe20000400000 */
[-C--:B------:R-:W-:Y:S01]  /*1450*/  FMUL R27, R27, R24.reuse ;  /* 0x000000181b1b7220 */ /* 0x080fe20000400000 */
[----:B------:R-:W-:-:S02]  /*1460*/  FMUL R7, R29, R24 ;  /* 0x000000181d077220 */ /* 0x000fc40000400000 */
[----:B------:R-:W0:Y:S01]  /*1470*/  FRND R24, R26 ;  /* 0x0000001a00187307 */ /* 0x000e220000201000 */
[C-C-:B------:R-:W-:Y:S01]  /*1480*/  FFMA R6, R3.reuse, R6, R20.reuse ;  /* 0x0000000603067223 */ /* 0x140fe20000000014 */
[C-C-:B------:R-:W-:Y:S01]  /*1490*/  FFMA R7, R3.reuse, R7, R20.reuse ;  /* 0x0000000703077223 */ /* 0x140fe20000000014 */
[----:B------:R-:W-:Y:S01]  /*14a0*/  FFMA R3, R3, R27, R20 ;  /* 0x0000001b03037223 */ /* 0x000fe20000000014 */
[----:B------:R-:W-:-:S05]  /*14b0*/  FADD.FTZ R20, |R23|, -RZ ;  /* 0x800000ff17147221 */ /* 0x000fca0000010200 */
[----:B------:R-:W-:-:S04]  /*14c0*/  FSETP.GEU.AND P3, PT, R20, 0.40999999642372131348, PT ;  /* 0x3ed1eb851400780b */ /* 0x000fc80003f6e000 */
[----:B0-----:R-:W-:-:S05]  /*14d0*/  FSEL R24, R24, RZ, P3 ;  /* 0x000000ff18187208 */ /* 0x001fca0001800000 */
[----:B------:R-:W-:-:S04]  /*14e0*/  FFMA.FTZ R27, -R24, 0.693145751953125, R23 ;  /* 0x3f317200181b7823 */ /* 0x000fc80000010117 */
[----:B------:R-:W-:-:S04]  /*14f0*/  FFMA.FTZ R27, -R24, 1.428606765330187045e-06, R27 ;  /* 0x35bfbe8e181b7823 */ /* 0x000fc8000001011b */
[----:B------:R-:W-:-:S04]  /*1500*/  FFMA.FTZ R20, R27, R0, 0.0083824126049876213074 ;  /* 0x3c0956631b147423 */ /* 0x000fc80000010000 */
[----:B------:R-:W-:-:S04]  /*1510*/  FFMA.FTZ R20, R27, R20, 0.041667830199003219604 ;  /* 0x3d2aabe31b147423 */ /* 0x000fc80000010014 */
[----:B------:R-:W-:Y:S01]  /*1520*/  FFMA.FTZ R20, R27, R20, 0.16666397452354431152 ;  /* 0x3e2aa9f61b147423 */ /* 0x000fe20000010014 */
[----:B------:R-:W-:-:S03]  /*1530*/  FSETP.NEU.AND P3, PT, R24, 128, PT ;  /* 0x430000001800780b */ /* 0x000fc60003f6d000 */
[----:B------:R-:W-:Y:S01]  /*1540*/  FFMA.FTZ R20, R27, R20, 0.49999994039535522461 ;  /* 0x3efffffe1b147423 */ /* 0x000fe20000010014 */
[----:B------:R-:W-:-:S03]  /*1550*/  FSEL R24, R24, 127, P3 ;  /* 0x42fe000018187808 */ /* 0x000fc60001800000 */
[----:B------:R-:W-:-:S04]  /*1560*/  FMUL R20, R27, R20 ;  /* 0x000000141b147220 */ /* 0x000fc80000400000 */
[----:B------:R-:W-:Y:S02]  /*1570*/  FFMA.FTZ R27, R27, R20, R27 ;  /* 0x000000141b1b7223 */ /* 0x000fe4000001001b */
[----:B------:R-:W0:Y:S01]  /*1580*/  MUFU.EX2 R20, R24 ;  /* 0x0000001800147308 */ /* 0x000e220000000800 */
[----:B------:R-:W-:Y:S02]  /*1590*/  FSETP.NEU.AND P4, PT, R23, RZ, PT ;  /* 0x000000ff1700720b */ /* 0x000fe40003f8d000 */
[----:B------:R-:W-:Y:S01]  /*15a0*/  FSETP.GT.AND P2, PT, R24, 128, PT ;  /* 0x430000001800780b */ /* 0x000fe20003f44000 */
[----:B0-----:R-:W-:-:S04]  /*15b0*/  FADD R25, R20, -1 ;  /* 0xbf80000014197421 */ /* 0x001fc80000000000 */
[----:B------:R-:W-:-:S04]  /*15c0*/  FFMA.FTZ R20, R20, R27, R25 ;  /* 0x0000001b14147223 */ /* 0x000fc80000010019 */
[----:B------:R-:W-:Y:S01]  /*15d0*/  @!P3 FADD R20, R20, R20 ;  /* 0x000000141414b221 */ /* 0x000fe20000000000 */
[----:B------:R-:W-:-:S04]  /*15e0*/  FSETP.GEU.AND P3, PT, R24, -25, PT ;  /* 0xc1c800001800780b */ /* 0x000fc80003f6e000 */
[----:B------:R-:W-:Y:S02]  /*15f0*/  FSEL R20, R20, +INF , !P2 ;  /* 0x7f80000014147808 */ /* 0x000fe40005000000 */
[C---:B------:R-:W-:Y:S02]  /*1600*/  FSETP.GT.AND P2, PT, R23.reuse, RZ, PT ;  /* 0x000000ff1700720b */ /* 0x040fe40003f44000 */
[----:B------:R-:W-:Y:S01]  /*1610*/  FSEL R20, R20, -1, P3 ;  /* 0xbf80000014147808 */ /* 0x000fe20001800000 */
[----:B------:R-:W-:-:S05]  /*1620*/  @!P4 FADD R20, R23, R23 ;  /* 0x000000171714c221 */ /* 0x000fca0000000000 */
[----:B------:R-:W-:-:S05]  /*1630*/  FSEL R27, R23, R20, P2 ;  /* 0x00000014171b7208 */ /* 0x000fca0001000000 */
[----:B------:R-:W-:-:S04]  /*1640*/  FADD R20, R8, R27 ;  /* 0x0000001b08147221 */ /* 0x000fc80000000000 */
[----:B------:R-:W-:-:S04]  /*1650*/  FMUL R24, R20, 1.4426950216293334961 ;  /* 0x3fb8aa3b14187820 */ /* 0x000fc80000400000 */
[----:B------:R-:W0:Y:S01]  /*1660*/  FRND R23, R24 ;  /* 0x0000001800177307 */ /* 0x000e220000201000 */
[----:B------:R-:W-:-:S05]  /*1670*/  FADD.FTZ R25, |R20|, -RZ ;  /* 0x800000ff14197221 */ /* 0x000fca0000010200 */
[----:B------:R-:W-:-:S04]  /*1680*/  FSETP.GEU.AND P2, PT, R25, 0.40999999642372131348, PT ;  /* 0x3ed1eb851900780b */ /* 0x000fc80003f4e000 */
[----:B0-----:R-:W-:-:S05]  /*1690*/  FSEL R23, R23, RZ, P2 ;  /* 0x000000ff17177208 */ /* 0x001fca0001000000 */
[----:B------:R-:W-:Y:S01]  /*16a0*/  FFMA.FTZ R26, -R23, 0.693145751953125, R20 ;  /* 0x3f317200171a7823 */ /* 0x000fe20000010114 */
[----:B------:R-:W-:-:S03]  /*16b0*/  FSETP.GT.AND P2, PT, R27, -R8, PT ;  /* 0x800000081b00720b */ /* 0x000fc60003f44000 */
[C---:B------:R-:W-:Y:S01]  /*16c0*/  FFMA.FTZ R25, -R23.reuse, 1.428606765330187045e-06, R26 ;  /* 0x35bfbe8e17197823 */ /* 0x040fe2000001011a */
[----:B------:R-:W-:-:S03]  /*16d0*/  FSETP.NEU.AND P5, PT, R23, 128, PT ;  /* 0x430000001700780b */ /* 0x000fc60003fad000 */
[----:B------:R-:W-:Y:S01]  /*16e0*/  FFMA.FTZ R8, R25, R0, 0.0083824126049876213074 ;  /* 0x3c09566319087423 */ /* 0x000fe20000010000 */
[----:B------:R-:W-:-:S03]  /*16f0*/  FSEL R27, R23, 127, P5 ;  /* 0x42fe0000171b7808 */ /* 0x000fc60002800000 */
[C---:B------:R-:W-:Y:S01]  /*1700*/  FFMA.FTZ R8, R25.reuse, R8, 0.041667830199003219604 ;  /* 0x3d2aabe319087423 */ /* 0x040fe20000010008 */
[----:B------:R-:W0:Y:S03]  /*1710*/  MUFU.EX2 R24, R27 ;  /* 0x0000001b00187308 */ /* 0x000e260000000800 */
[----:B------:R-:W-:-:S04]  /*1720*/  FFMA.FTZ R8, R25, R8, 0.16666397452354431152 ;  /* 0x3e2aa9f619087423 */ /* 0x000fc80000010008 */
[----:B------:R-:W-:Y:S01]  /*1730*/  FFMA.FTZ R8, R25, R8, 0.49999994039535522461 ;  /* 0x3efffffe19087423 */ /* 0x000fe20000010008 */
[----:B------:R-:W-:-:S03]  /*1740*/  FMUL R26, R3, 1.4426950216293334961 ;  /* 0x3fb8aa3b031a7820 */ /* 0x000fc60000400000 */
[----:B------:R-:W-:-:S04]  /*1750*/  FMUL R8, R25, R8 ;  /* 0x0000000819087220 */ /* 0x000fc80000400000 */
[----:B------:R-:W-:Y:S01]  /*1760*/  FFMA.FTZ R25, R25, R8, R25 ;  /* 0x0000000819197223 */ /* 0x000fe20000010019 */
[C---:B0-----:R-:W-:Y:S01]  /*1770*/  FADD R29, R24.reuse, -1 ;  /* 0xbf800000181d7421 */ /* 0x041fe20000000000 */
[----:B------:R-:W0:Y:S03]  /*1780*/  FRND R8, R26 ;  /* 0x0000001a00087307 */ /* 0x000e260000201000 */
[----:B------:R-:W-:Y:S01]  /*1790*/  FFMA.FTZ R24, R24, R25, R29 ;  /* 0x0000001918187223 */ /* 0x000fe2000001001d */
[----:B------:R-:W-:-:S05]  /*17a0*/  FADD.FTZ R25, |R3|, -RZ ;  /* 0x800000ff03197221 */ /* 0x000fca0000010200 */
[----:B------:R-:W-:-:S04]  /*17b0*/  FSETP.GEU.AND P3, PT, R25, 0.40999999642372131348, PT ;  /* 0x3ed1eb851900780b */ /* 0x000fc80003f6e000 */
[----:B0-----:R-:W-:-:S05]  /*17c0*/  FSEL R8, R8, RZ, P3 ;  /* 0x000000ff08087208 */ /* 0x001fca0001800000 */
[C---:B------:R-:W-:Y:S01]  /*17d0*/  FFMA.FTZ R25, -R8.reuse, 0.693145751953125, R3 ;  /* 0x3f31720008197823 */ /* 0x040fe20000010103 */
[----:B------:R-:W-:-:S03]  /*17e0*/  FSETP.NEU.AND P4, PT, R8, 128, PT ;  /* 0x430000000800780b */ /* 0x000fc60003f8d000 */
[C---:B------:R-:W-:Y:S01]  /*17f0*/  FFMA.FTZ R25, -R8.reuse, 1.428606765330187045e-06, R25 ;  /* 0x35bfbe8e08197823 */ /* 0x040fe20000010119 */
[----:B------:R-:W-:-:S03]  /*1800*/  FSEL R8, R8, 127, P4 ;  /* 0x42fe000008087808 */ /* 0x000fc60002000000 */
[C---:B------:R-:W-:Y:S01]  /*1810*/  FFMA.FTZ R28, R25.reuse, R0, 0.0083824126049876213074 ;  /* 0x3c095663191c7423 */ /* 0x040fe20000010000 */
[----:B------:R-:W0:Y:S03]  /*1820*/  MUFU.EX2 R26, R8 ;  /* 0x00000008001a7308 */ /* 0x000e260000000800 */
[----:B------:R-:W-:-:S04]  /*1830*/  FFMA.FTZ R28, R25, R28, 0.041667830199003219604 ;  /* 0x3d2aabe3191c7423 */ /* 0x000fc8000001001c */
[----:B------:R-:W-:Y:S01]  /*1840*/  FFMA.FTZ R28, R25, R28, 0.16666397452354431152 ;  /* 0x3e2aa9f6191c7423 */ /* 0x000fe2000001001c */
[----:B------:R-:W-:-:S03]  /*1850*/  FSETP.NEU.AND P3, PT, R20, RZ, PT ;  /* 0x000000ff1400720b */ /* 0x000fc60003f6d000 */
[----:B------:R-:W-:Y:S01]  /*1860*/  FFMA.FTZ R28, R25, R28, 0.49999994039535522461 ;  /* 0x3efffffe191c7423 */ /* 0x000fe2000001001c */
[----:B------:R-:W-:Y:S01]  /*1870*/  FSEL R23, R23, 127, P5 ;  /* 0x42fe000017177808 */ /* 0x000fe20002800000 */
[----:B------:R-:W-:Y:S02]  /*1880*/  @!P5 FADD R24, R24, R24 ;  /* 0x000000181818d221 */ /* 0x000fe40000000000 */
[----:B------:R-:W-:Y:S01]  /*1890*/  FMUL R28, R25, R28 ;  /* 0x0000001c191c7220 */ /* 0x000fe20000400000 */
[----:B------:R-:W-:Y:S01]  /*18a0*/  FSETP.GT.AND P5, PT, R23, 128, PT ;  /* 0x430000001700780b */ /* 0x000fe20003fa4000 */
[----:B0-----:R-:W-:Y:S02]  /*18b0*/  FADD R27, R26, -1 ;  /* 0xbf8000001a1b7421 */ /* 0x001fe40000000000 */
[----:B------:R-:W-:Y:S01]  /*18c0*/  FFMA.FTZ R25, R25, R28, R25 ;  /* 0x0000001c19197223 */ /* 0x000fe20000010019 */
[----:B------:R-:W-:Y:S02]  /*18d0*/  FSEL R24, R24, +INF , !P5 ;  /* 0x7f80000018187808 */ /* 0x000fe40006800000 */
[----:B------:R-:W-:Y:S01]  /*18e0*/  FSETP.GEU.AND P6, PT, R23, -25, PT ;  /* 0xc1c800001700780b */ /* 0x000fe20003fce000 */
[----:B------:R-:W-:Y:S01]  /*18f0*/  FFMA.FTZ R25, R26, R25, R27 ;  /* 0x000000191a197223 */ /* 0x000fe2000001001b */
[----:B------:R-:W-:Y:S01]  /*1900*/  FMUL R26, R7, 1.4426950216293334961 ;  /* 0x3fb8aa3b071a7820 */ /* 0x000fe20000400000 */
[----:B------:R-:W-:Y:S01]  /*1910*/  FADD R23, R20, R20 ;  /* 0x0000001414177221 */ /* 0x000fe20000000000 */
[----:B------:R-:W-:-:S02]  /*1920*/  @P3 FSEL R23, R24, -1, P6 ;  /* 0xbf80000018173808 */ /* 0x000fc40003000000 */
[----:B------:R-:W0:Y:S01]  /*1930*/  FRND R24, R26 ;  /* 0x0000001a00187307 */ /* 0x000e220000201000 */
[----:B------:R-:W-:-:S05]  /*1940*/  FADD.FTZ R27, |R7|, -RZ ;  /* 0x800000ff071b7221 */ /* 0x000fca0000010200 */
[----:B------:R-:W-:-:S04]  /*1950*/  FSETP.GEU.AND P3, PT, R27, 0.40999999642372131348, PT ;  /* 0x3ed1eb851b00780b */ /* 0x000fc80003f6e000 */
[----:B0-----:R-:W-:-:S05]  /*1960*/  FSEL R24, R24, RZ, P3 ;  /* 0x000000ff18187208 */ /* 0x001fca0001800000 */
[----:B------:R-:W-:Y:S01]  /*1970*/  FFMA.FTZ R27, -R24, 0.693145751953125, R7 ;  /* 0x3f317200181b7823 */ /* 0x000fe20000010107 */
[----:B------:R-:W-:-:S03]  /*1980*/  FSETP.GT.AND P6, PT, R8, 128, PT ;  /* 0x430000000800780b */ /* 0x000fc60003fc4000 */
[----:B------:R-:W-:Y:S01]  /*1990*/  FFMA.FTZ R27, -R24, 1.428606765330187045e-06, R27 ;  /* 0x35bfbe8e181b7823 */ /* 0x000fe2000001011b */
[----:B------:R-:W-:-:S03]  /*19a0*/  FSETP.GEU.AND P5, PT, R8, -25, PT ;  /* 0xc1c800000800780b */ /* 0x000fc60003fae000 */
[----:B------:R-:W-:Y:S01]  /*19b0*/  FFMA.FTZ R8, R27, R0, 0.0083824126049876213074 ;  /* 0x3c0956631b087423 */ /* 0x000fe20000010000 */
[----:B------:R-:W-:-:S03]  /*19c0*/  FSETP.NEU.AND P3, PT, R24, 128, PT ;  /* 0x430000001800780b */ /* 0x000fc60003f6d000 */
[----:B------:R-:W-:Y:S01]  /*19d0*/  FFMA.FTZ R8, R27, R8, 0.041667830199003219604 ;  /* 0x3d2aabe31b087423 */ /* 0x000fe20000010008 */
[----:B------:R-:W-:Y:S01]  /*19e0*/  @!P4 FADD R25, R25, R25 ;  /* 0x000000191919c221 */ /* 0x000fe20000000000 */
[----:B------:R-:W-:Y:S02]  /*19f0*/  FSETP.NEU.AND P4, PT, R3, RZ, PT ;  /* 0x000000ff0300720b */ /* 0x000fe40003f8d000 */
[----:B------:R-:W-:Y:S01]  /*1a00*/  FFMA.FTZ R8, R27, R8, 0.16666397452354431152 ;  /* 0x3e2aa9f61b087423 */ /* 0x000fe20000010008 */
[----:B------:R-:W-:-:S03]  /*1a10*/  FSEL R24, R24, 127, P3 ;  /* 0x42fe000018187808 */ /* 0x000fc60001800000 */
[----:B------:R-:W-:Y:S01]  /*1a20*/  FFMA.FTZ R8, R27, R8, 0.49999994039535522461 ;  /* 0x3efffffe1b087423 */ /* 0x000fe20000010008 */
[----:B------:R-:W0:Y:S01]  /*1a30*/  MUFU.EX2 R26, R24 ;  /* 0x00000018001a7308 */ /* 0x000e220000000800 */
[----:B------:R-:W-:Y:S02]  /*1a40*/  FSEL R25, R25, +INF , !P6 ;  /* 0x7f80000019197808 */ /* 0x000fe40007000000 */
[----:B------:R-:W-:-:S04]  /*1a50*/  FMUL R8, R27, R8 ;  /* 0x000000081b087220 */ /* 0x000fc80000400000 */
[----:B------:R-:W-:Y:S01]  /*1a60*/  FFMA.FTZ R27, R27, R8, R27 ;  /* 0x000000081b1b7223 */ /* 0x000fe2000001001b */
[----:B------:R-:W-:Y:S01]  /*1a70*/  FSEL R8, R25, -1, P5 ;  /* 0xbf80000019087808 */ /* 0x000fe20002800000 */
[C---:B------:R-:W-:Y:S01]  /*1a80*/  @!P4 FADD R8, R3.reuse, R3 ;  /* 0x000000030308c221 */ /* 0x040fe20000000000 */
[----:B------:R-:W-:-:S04]  /*1a90*/  FSETP.GT.AND P4, PT, R3, RZ, PT ;  /* 0x000000ff0300720b */ /* 0x000fc80003f84000 */
[----:B------:R-:W-:Y:S01]  /*1aa0*/  FSEL R8, R3, R8, P4 ;  /* 0x0000000803087208 */ /* 0x000fe20002000000 */
[----:B0-----:R-:W-:-:S04]  /*1ab0*/  FADD R3, R26, -1 ;  /* 0xbf8000001a037421 */ /* 0x001fc80000000000 */
[----:B------:R-:W-:Y:S01]  /*1ac0*/  FFMA.FTZ R3, R26, R27, R3 ;  /* 0x0000001b1a037223 */ /* 0x000fe20000010003 */
[----:B------:R-:W-:-:S04]  /*1ad0*/  FMUL R26, R6, 1.4426950216293334961 ;  /* 0x3fb8aa3b061a7820 */ /* 0x000fc80000400000 */
        /* <DEDUP_REMOVED lines=8> */
[----:B------:R-:W-:-:S04]  /*1b60*/  FFMA.FTZ R24, R27, R0, 0.0083824126049876213074 ;  /* 0x3c0956631b187423 */ /* 0x000fc80000010000 */
[----:B------:R-:W-:-:S04]  /*1b70*/  FFMA.FTZ R24, R27, R24, 0.041667830199003219604 ;  /* 0x3d2aabe31b187423 */ /* 0x000fc80000010018 */
[----:B------:R-:W-:Y:S01]  /*1b80*/  FFMA.FTZ R24, R27, R24, 0.16666397452354431152 ;  /* 0x3e2aa9f61b187423 */ /* 0x000fe20000010018 */
[----:B------:R-:W-:-:S03]  /*1b90*/  FSETP.NEU.AND P4, PT, R25, 128, PT ;  /* 0x430000001900780b */ /* 0x000fc60003f8d000 */
[----:B------:R-:W-:Y:S01]  /*1ba0*/  FFMA.FTZ R24, R27, R24, 0.49999994039535522461 ;  /* 0x3efffffe1b187423 */ /* 0x000fe20000010018 */
[----:B------:R-:W-:Y:S01]  /*1bb0*/  @!P3 FADD R3, R3, R3 ;  /* 0x000000030303b221 */ /* 0x000fe20000000000 */
[----:B------:R-:W-:Y:S02]  /*1bc0*/  FSETP.NEU.AND P3, PT, R7, RZ, PT ;  /* 0x000000ff0700720b */ /* 0x000fe40003f6d000 */
[----:B------:R-:W-:Y:S01]  /*1bd0*/  FMUL R24, R27, R24 ;  /* 0x000000181b187220 */ /* 0x000fe20000400000 */
[----:B------:R-:W-:-:S03]  /*1be0*/  FSEL R25, R25, 127, P4 ;  /* 0x42fe000019197808 */ /* 0x000fc60002000000 */
[----:B------:R-:W-:Y:S02]  /*1bf0*/  FFMA.FTZ R27, R27, R24, R27 ;  /* 0x000000181b1b7223 */ /* 0x000fe4000001001b */
[----:B------:R-:W0:Y:S01]  /*1c00*/  MUFU.EX2 R24, R25 ;  /* 0x0000001900187308 */ /* 0x000e220000000800 */
[----:B------:R-:W-:-:S04]  /*1c10*/  FSEL R3, R3, +INF , !P6 ;  /* 0x7f80000003037808 */ /* 0x000fc80007000000 */
[----:B------:R-:W-:Y:S01]  /*1c20*/  FSEL R26, R3, -1, P5 ;  /* 0xbf800000031a7808 */ /* 0x000fe20002800000 */
[C---:B------:R-:W-:Y:S01]  /*1c30*/  @!P3 FADD R26, R7.reuse, R7 ;  /* 0x00000007071ab221 */ /* 0x040fe20000000000 */
[----:B------:R-:W-:-:S04]  /*1c40*/  FSETP.GT.AND P3, PT, R7, RZ, PT ;  /* 0x000000ff0700720b */ /* 0x000fc80003f64000 */
[----:B------:R-:W-:Y:S01]  /*1c50*/  FSEL R3, R7, R26, P3 ;  /* 0x0000001a07037208 */ /* 0x000fe20001800000 */
[----:B0-----:R-:W-:Y:S01]  /*1c60*/  FADD R7, R24, -1 ;  /* 0xbf80000018077421 */ /* 0x001fe20000000000 */
[----:B------:R-:W-:-:S03]  /*1c70*/  FSETP.NEU.AND P5, PT, R6, RZ, PT ;  /* 0x000000ff0600720b */ /* 0x000fc60003fad000 */
[----:B------:R-:W-:Y:S01]  /*1c80*/  FFMA.FTZ R7, R24, R27, R7 ;  /* 0x0000001b18077223 */ /* 0x000fe20000010007 */
[----:B------:R-:W-:-:S03]  /*1c90*/  FSETP.GT.AND P3, PT, R25, 128, PT ;  /* 0x430000001900780b */ /* 0x000fc60003f64000 */
[----:B------:R-:W-:Y:S01]  /*1ca0*/  @!P4 FADD R7, R7, R7 ;  /* 0x000000070707c221 */ /* 0x000fe20000000000 */
[----:B------:R-:W-:-:S04]  /*1cb0*/  FSETP.GEU.AND P4, PT, R25, -25, PT ;  /* 0xc1c800001900780b */ /* 0x000fc80003f8e000 */
[----:B------:R-:W-:Y:S02]  /*1cc0*/  FSEL R7, R7, +INF , !P3 ;  /* 0x7f80000007077808 */ /* 0x000fe40005800000 */
[C---:B------:R-:W-:Y:S02]  /*1cd0*/  FSETP.GT.AND P3, PT, R6.reuse, RZ, PT ;  /* 0x000000ff0600720b */ /* 0x040fe40003f64000 */
[----:B------:R-:W-:Y:S01]  /*1ce0*/  FSEL R25, R7, -1, P4 ;  /* 0xbf80000007197808 */ /* 0x000fe20002000000 */
[----:B------:R-:W-:-:S05]  /*1cf0*/  @!P5 FADD R25, R6, R6 ;  /* 0x000000060619d221 */ /* 0x000fca0000000000 */
[----:B------:R-:W-:Y:S01]  /*1d00*/  FSEL R24, R6, R25, P3 ;  /* 0x0000001906187208 */ /* 0x000fe20001800000 */
[----:B------:R-:W-:-:S04]  /*1d10*/  FADD R7, R10, R3 ;  /* 0x000000030a077221 */ /* 0x000fc80000000000 */
[----:B------:R-:W-:Y:S01]  /*1d20*/  FADD R6, R9, R24 ;  /* 0x0000001809067221 */ /* 0x000fe20000000000 */
[----:B------:R-:W-:-:S03]  /*1d30*/  FMUL R27, R7, 1.4426950216293334961 ;  /* 0x3fb8aa3b071b7820 */ /* 0x000fc60000400000 */
[----:B------:R-:W-:Y:S01]  /*1d40*/  FMUL R25, R6, 1.4426950216293334961 ;  /* 0x3fb8aa3b06197820 */ /* 0x000fe20000400000 */
[----:B------:R-:W0:Y:S01]  /*1d50*/  FRND R26, R27 ;  /* 0x0000001b001a7307 */ /* 0x000e220000201000 */
[----:B------:R-:W-:Y:S01]  /*1d60*/  FSETP.GT.AND P4, PT, R3, -R10, PT ;  /* 0x8000000a0300720b */ /* 0x000fe20003f84000 */
[----:B------:R-:W-:-:S06]  /*1d70*/  FADD.FTZ R10, |R7|, -RZ ;  /* 0x800000ff070a7221 */ /* 0x000fcc0000010200 */
[----:B------:R-:W1:Y:S01]  /*1d80*/  FRND R25, R25 ;  /* 0x0000001900197307 */ /* 0x000e620000201000 */
[----:B------:R-:W-:Y:S01]  /*1d90*/  FADD.FTZ R3, |R6|, -RZ ;  /* 0x800000ff06037221 */ /* 0x000fe20000010200 */
[----:B------:R-:W-:-:S04]  /*1da0*/  FSETP.GEU.AND P5, PT, R10, 0.40999999642372131348, PT ;  /* 0x3ed1eb850a00780b */ /* 0x000fc80003fae000 */
[----:B------:R-:W-:Y:S02]  /*1db0*/  FSETP.GEU.AND P3, PT, R3, 0.40999999642372131348, PT ;  /* 0x3ed1eb850300780b */ /* 0x000fe40003f6e000 */
[----:B0-----:R-:W-:Y:S02]  /*1dc0*/  FSEL R26, R26, RZ, P5 ;  /* 0x000000ff1a1a7208 */ /* 0x001fe40002800000 */
[----:B-1----:R-:W-:Y:S02]  /*1dd0*/  FSEL R3, R25, RZ, P3 ;  /* 0x000000ff19037208 */ /* 0x002fe40001800000 */
[----:B------:R-:W-:Y:S01]  /*1de0*/  FSETP.GT.AND P3, PT, R24, -R9, PT ;  /* 0x800000091800720b */ /* 0x000fe20003f64000 */
[C---:B------:R-:W-:Y:S02]  /*1df0*/  FFMA.FTZ R9, -R26.reuse, 0.693145751953125, R7 ;  /* 0x3f3172001a097823 */ /* 0x040fe40000010107 */
[----:B------:R-:W-:Y:S02]  /*1e00*/  FFMA.FTZ R10, -R3, 0.693145751953125, R6 ;  /* 0x3f317200030a7823 */ /* 0x000fe40000010106 */
[----:B------:R-:W-:-:S02]  /*1e10*/  FFMA.FTZ R25, -R26, 1.428606765330187045e-06, R9 ;  /* 0x35bfbe8e1a197823 */ /* 0x000fc40000010109 */
[----:B------:R-:W-:-:S04]  /*1e20*/  FFMA.FTZ R9, -R3, 1.428606765330187045e-06, R10 ;  /* 0x35bfbe8e03097823 */ /* 0x000fc8000001010a */
[----:B------:R-:W-:-:S04]  /*1e30*/  FFMA.FTZ R24, R9, R0, 0.0083824126049876213074 ;  /* 0x3c09566309187423 */ /* 0x000fc80000010000 */
[----:B------:R-:W-:-:S04]  /*1e40*/  FFMA.FTZ R24, R9, R24, 0.041667830199003219604 ;  /* 0x3d2aabe309187423 */ /* 0x000fc80000010018 */
[----:B------:R-:W-:-:S04]  /*1e50*/  FFMA.FTZ R24, R9, R24, 0.16666397452354431152 ;  /* 0x3e2aa9f609187423 */ /* 0x000fc80000010018 */
[----:B------:R-:W-:Y:S01]  /*1e60*/  FFMA.FTZ R24, R9, R24, 0.49999994039535522461 ;  /* 0x3efffffe09187423 */ /* 0x000fe20000010018 */
[----:B------:R-:W-:-:S03]  /*1e70*/  FFMA.FTZ R10, R25, R0, 0.0083824126049876213074 ;  /* 0x3c095663190a7423 */ /* 0x000fc60000010000 */
[----:B------:R-:W-:Y:S01]  /*1e80*/  FMUL R24, R9, R24 ;  /* 0x0000001809187220 */ /* 0x000fe20000400000 */
[----:B------:R-:W-:-:S03]  /*1e90*/  FFMA.FTZ R10, R25, R10, 0.041667830199003219604 ;  /* 0x3d2aabe3190a7423 */ /* 0x000fc6000001000a */
[----:B------:R-:W-:Y:S01]  /*1ea0*/  FFMA.FTZ R9, R9, R24, R9 ;  /* 0x0000001809097223 */ /* 0x000fe20000010009 */
[----:B------:R-:W-:Y:S01]  /*1eb0*/  FADD R24, R11, R8 ;  /* 0x000000080b187221 */ /* 0x000fe20000000000 */
[----:B------:R-:W-:-:S03]  /*1ec0*/  FFMA.FTZ R10, R25, R10, 0.16666397452354431152 ;  /* 0x3e2aa9f6190a7423 */ /* 0x000fc6000001000a */
[----:B------:R-:W-:Y:S01]  /*1ed0*/  FMUL R28, R24, 1.4426950216293334961 ;  /* 0x3fb8aa3b181c7820 */ /* 0x000fe20000400000 */
[----:B------:R-:W-:-:S04]  /*1ee0*/  FFMA.FTZ R10, R25, R10, 0.49999994039535522461 ;  /* 0x3efffffe190a7423 */ /* 0x000fc8000001000a */
[C---:B------:R-:W-:Y:S01]  /*1ef0*/  FMUL R10, R25.reuse, R10 ;  /* 0x0000000a190a7220 */ /* 0x040fe20000400000 */
[----:B------:R-:W0:Y:S03]  /*1f00*/  FRND R28, R28 ;  /* 0x0000001c001c7307 */ /* 0x000e260000201000 */
[----:B------:R-:W-:Y:S01]  /*1f10*/  FFMA.FTZ R10, R25, R10, R25 ;  /* 0x0000000a190a7223 */ /* 0x000fe20000010019 */
[----:B------:R-:W-:-:S05]  /*1f20*/  FADD.FTZ R25, |R24|, -RZ ;  /* 0x800000ff18197221 */ /* 0x000fca0000010200 */
[----:B------:R-:W-:-:S04]  /*1f30*/  FSETP.GEU.AND P5, PT, R25, 0.40999999642372131348, PT ;  /* 0x3ed1eb851900780b */ /* 0x000fc80003fae000 */
[----:B0-----:R-:W-:Y:S02]  /*1f40*/  FSEL R27, R28, RZ, P5 ;  /* 0x000000ff1c1b7208 */ /* 0x001fe40002800000 */
[----:B------:R-:W-:-:S03]  /*1f50*/  FSETP.NEU.AND P5, PT, R26, 128, PT ;  /* 0x430000001a00780b */ /* 0x000fc60003fad000 */
[----:B------:R-:W-:Y:S01]  /*1f60*/  FFMA.FTZ R25, -R27, 0.693145751953125, R24 ;  /* 0x3f3172001b197823 */ /* 0x000fe20000010118 */
[----:B------:R-:W-:-:S03]  /*1f70*/  FSEL R26, R26, 127, P5 ;  /* 0x42fe00001a1a7808 */ /* 0x000fc60002800000 */
[----:B------:R-:W-:Y:S02]  /*1f80*/  FFMA.FTZ R25, -R27, 1.428606765330187045e-06, R25 ;  /* 0x35bfbe8e1b197823 */ /* 0x000fe40000010119 */
[----:B------:R-:W0:Y:S01]  /*1f90*/  MUFU.EX2 R27, R26 ;  /* 0x0000001a001b7308 */ /* 0x000e220000000800 */
[----:B------:R-:W-:Y:S01]  /*1fa0*/  FSEL R13, R13, R22, P0 ;  /* 0x000000160d0d7208 */ /* 0x000fe20000000000 */
[----:B------:R-:W-:Y:S01]  /*1fb0*/  FFMA.FTZ R0, R25, R0, 0.0083824126049876213074 ;  /* 0x3c09566319007423 */ /* 0x000fe20000010000 */
[----:B------:R-:W-:Y:S02]  /*1fc0*/  FSETP.NEU.AND P6, PT, R7, RZ, PT ;  /* 0x000000ff0700720b */ /* 0x000fe40003fcd000 */
[----:B------:R-:W-:Y:S01]  /*1fd0*/  FSETP.GT.AND P0, PT, R8, -R11, PT ;  /* 0x8000000b0800720b */ /* 0x000fe20003f04000 */
[----:B------:R-:W-:Y:S01]  /*1fe0*/  FFMA.FTZ R0, R25, R0, 0.041667830199003219604 ;  /* 0x3d2aabe319007423 */ /* 0x000fe20000010000 */
[----:B0-----:R-:W-:-:S04]  /*1ff0*/  FADD R22, R27, -1 ;  /* 0xbf8000001b167421 */ /* 0x001fc80000000000 */
[----:B------:R-:W-:Y:S01]  /*2000*/  FFMA.FTZ R10, R27, R10, R22 ;  /* 0x0000000a1b0a7223 */ /* 0x000fe20000010016 */
[----:B------:R-:W-:-:S03]  /*2010*/  FADD R8, R11, R8 ;  /* 0x000000080b087221 */ /* 0x000fc60000000000 */
[----:B------:R-:W-:Y:S01]  /*2020*/  @!P5 FADD R10, R10, R10 ;  /* 0x0000000a0a0ad221 */ /* 0x000fe20000000000 */
[----:B------:R-:W-:Y:S01]  /*2030*/  FSETP.GT.AND P5, PT, R26, 128, PT ;  /* 0x430000001a00780b */ /* 0x000fe20003fa4000 */
[----:B------:R-:W-:Y:S01]  /*2040*/  FFMA.FTZ R0, R25, R0, 0.16666397452354431152 ;  /* 0x3e2aa9f619007423 */ /* 0x000fe20000010000 */
[----:B------:R-:W-:Y:S02]  /*2050*/  FADD.FTZ R22, |R8|, -RZ ;  /* 0x800000ff08167221 */ /* 0x000fe40000010200 */
[----:B------:R-:W-:Y:S02]  /*2060*/  FSEL R11, R10, +INF , !P5 ;  /* 0x7f8000000a0b7808 */ /* 0x000fe40006800000 */
[----:B------:R-:W-:Y:S01]  /*2070*/  FSETP.GEU.AND P5, PT, R26, -25, PT ;  /* 0xc1c800001a00780b */ /* 0x000fe20003fae000 */
[----:B------:R-:W-:Y:S01]  /*2080*/  FADD R10, R7, R7 ;  /* 0x00000007070a7221 */ /* 0x000fe20000000000 */
[----:B------:R-:W-:Y:S02]  /*2090*/  FFMA.FTZ R0, R25, R0, 0.49999994039535522461 ;  /* 0x3efffffe19007423 */ /* 0x000fe40000010000 */
[----:B------:R-:W-:-:S02]  /*20a0*/  @P6 FSEL R10, R11, -1, P5 ;  /* 0xbf8000000b0a6808 */ /* 0x000fc40002800000 */
[----:B------:R-:W-:Y:S02]  /*20b0*/  FSETP.NEU.AND P6, PT, R3, 128, PT ;  /* 0x430000000300780b */ /* 0x000fe40003fcd000 */
[----:B------:R-:W-:Y:S01]  /*20c0*/  FSETP.GEU.AND P5, PT, R22, 0.40999999642372131348, PT ;  /* 0x3ed1eb851600780b */ /* 0x000fe20003fae000 */
[----:B------:R-:W-:Y:S01]  /*20d0*/  FMUL R22, R25, R0 ;  /* 0x0000000019167220 */ /* 0x000fe20000400000 */
[----:B------:R-:W-:-:S03]  /*20e0*/  FSEL R3, R3, 127, P6 ;  /* 0x42fe000003037808 */ /* 0x000fc60003000000 */
[----:B------:R-:W-:Y:S01]  /*20f0*/  FFMA.FTZ R25, R25, R22, R25 ;  /* 0x0000001619197223 */ /* 0x000fe20000010019 */
[----:B------:R-:W-:Y:S01]  /*2100*/  FMUL R22, R8, 1.4426950216293334961 ;  /* 0x3fb8aa3b08167820 */ /* 0x000fe20000400000 */
[----:B------:R-:W0:Y:S08]  /*2110*/  MUFU.EX2 R0, R3 ;  /* 0x0000000300007308 */ /* 0x000e300000000800 */
[----:B------:R-:W1:Y:S01]  /*2120*/  FRND R22, R22 ;  /* 0x0000001600167307 */ /* 0x000e620000201000 */
[----:B0-----:R-:W-:-:S04]  /*2130*/  FADD R11, R0, -1 ;  /* 0xbf800000000b7421 */ /* 0x001fc80000000000 */
[----:B------:R-:W-:Y:S01]  /*2140*/  FFMA.FTZ R9, R0, R9, R11 ;  /* 0x0000000900097223 */ /* 0x000fe2000001000b */
[----:B-1----:R-:W-:Y:S02]  /*2150*/  FSEL R0, R22, RZ, P5 ;  /* 0x000000ff16007208 */ /* 0x002fe40002800000 */
[----:B------:R-:W-:Y:S01]  /*2160*/  FSETP.NEU.AND P5, PT, R6, RZ, PT ;  /* 0x000000ff0600720b */ /* 0x000fe20003fad000 */
[----:B------:R-:W-:Y:S01]  /*2170*/  @!P6 FADD R9, R9, R9 ;  /* 0x000000090909e221 */ /* 0x000fe20000000000 */
[----:B------:R-:W-:-:S04]  /*2180*/  FSETP.GT.AND P6, PT, R3, 128, PT ;  /* 0x430000000300780b */ /* 0x000fc80003fc4000 */
[----:B------:R-:W-:Y:S02]  /*2190*/  FSEL R9, R9, +INF , !P6 ;  /* 0x7f80000009097808 */ /* 0x000fe40007000000 */
[----:B------:R-:W-:Y:S01]  /*21a0*/  FSETP.GEU.AND P6, PT, R3, -25, PT ;  /* 0xc1c800000300780b */ /* 0x000fe20003fce000 */
[----:B------:R-:W-:-:S04]  /*21b0*/  FADD R11, R6, R6 ;  /* 0x00000006060b7221 */ /* 0x000fc80000000000 */
[----:B------:R-:W-:Y:S02]  /*21c0*/  @P5 FSEL R11, R9, -1, P6 ;  /* 0xbf800000090b5808 */ /* 0x000fe40003000000 */
[----:B------:R-:W-:-:S04]  /*21d0*/  FSETP.NEU.AND P5, PT, R0, 128, PT ;  /* 0x430000000000780b */ /* 0x000fc80003fad000 */
[----:B------:R-:W-:-:S04]  /*21e0*/  FSEL R0, R0, 127, P5 ;  /* 0x42fe000000007808 */ /* 0x000fc80002800000 */
[----:B------:R-:W0:Y:S02]  /*21f0*/  MUFU.EX2 R3, R0 ;  /* 0x0000000000037308 */ /* 0x000e240000000800 */
[----:B0-----:R-:W-:-:S04]  /*2200*/  FADD R22, R3, -1 ;  /* 0xbf80000003167421 */ /* 0x001fc80000000000 */
[----:B------:R-:W-:-:S04]  /*2210*/  FFMA.FTZ R22, R3, R25, R22 ;  /* 0x0000001903167223 */ /* 0x000fc80000010016 */
[----:B------:R-:W-:Y:S01]  /*2220*/  @!P5 FADD R22, R22, R22 ;  /* 0x000000161616d221 */ /* 0x000fe20000000000 */
[----:B------:R-:W-:Y:S02]  /*2230*/  FSETP.NEU.AND P5, PT, R8, RZ, PT ;  /* 0x000000ff0800720b */ /* 0x000fe40003fad000 */
[----:B------:R-:W0:Y:S01]  /*2240*/  LDC.64 R8, c[0x0][0x218] ;  /* 0x00008600ff087b82 */ /* 0x000e220000000a00 */
[----:B------:R-:W-:-:S04]  /*2250*/  FSETP.GT.AND P6, PT, R0, 128, PT ;  /* 0x430000000000780b */ /* 0x000fc80003fc4000 */
[----:B------:R-:W-:Y:S02]  /*2260*/  FSEL R22, R22, +INF , !P6 ;  /* 0x7f80000016167808 */ /* 0x000fe40007000000 */
[----:B------:R-:W-:-:S04]  /*2270*/  FSETP.GEU.AND P6, PT, R0, -25, PT ;  /* 0xc1c800000000780b */ /* 0x000fc80003fce000 */
[----:B------:R-:W-:Y:S01]  /*2280*/  FSEL R25, R22, -1, P6 ;  /* 0xbf80000016197808 */ /* 0x000fe20003000000 */
[----:B------:R-:W-:Y:S01]  /*2290*/  @!P5 FADD R25, R24, R24 ;  /* 0x000000181819d221 */ /* 0x000fe20000000000 */
[----:B------:R-:W-:Y:S02]  /*22a0*/  FSEL R12, R12, R21, P1 ;  /* 0x000000150c0c7208 */ /* 0x000fe40000800000 */
[----:B------:R-:W-:Y:S01]  /*22b0*/  FSEL R10, R7, R10, P4 ;  /* 0x0000000a070a7208 */ /* 0x000fe20002000000 */
[----:B------:R-:W-:Y:S01]  /*22c0*/  STG.E.128 desc[UR4][R4.64+0x800], R16 ;  /* 0x0008001004007986 */ /* 0x000fe2000c101d04 */
[----:B0-----:R-:W-:Y:S01]  /*22d0*/  IMAD.WIDE R2, R2, 0x4, R8 ;  /* 0x0000000402027825 */ /* 0x001fe200078e0208 */
[----:B------:R-:W-:Y:S02]  /*22e0*/  FSEL R9, R6, R11, P3 ;  /* 0x0000000b06097208 */ /* 0x000fe40001800000 */
[----:B------:R-:W-:Y:S02]  /*22f0*/  FSEL R8, R20, R23, P2 ;  /* 0x0000001714087208 */ /* 0x000fe40001000000 */
[----:B------:R-:W-:Y:S01]  /*2300*/  FSEL R11, R24, R25, P0 ;  /* 0x00000019180b7208 */ /* 0x000fe20000000000 */
[----:B------:R-:W-:Y:S04]  /*2310*/  STG.E.128 desc[UR4][R2.64], R12 ;  /* 0x0000000c02007986 */ /* 0x000fe8000c101d04 */
[----:B------:R-:W-:Y:S01]  /*2320*/  STG.E.128 desc[UR4][R2.64+0x800], R8 ;  /* 0x0008000802007986 */ /* 0x000fe2000c101d04 */
[----:B------:R-:W-:Y:S05]  /*2330*/  EXIT ;  /* 0x000000000000794d */ /* 0x000fea0003800000 */
.L_x_0:
[----:B------:R-:W-:-:S00]  /*2340*/  BRA `(.L_x_0) ;  /* 0xfffffffc00fc7947 */ /* 0x000fc0000383ffff */
[----:B------:R-:W-:-:S00]  /*2350*/  NOP ;  /* 0x0000000000007918 */ /* 0x000fc00000000000 */
        /* <DEDUP_REMOVED lines=10> */
.L_x_1:


//--------------------- .nv.global.init           --------------------------
	.section	.nv.global.init,"aw",@progbits
.nv.global.init:
	.type		_$_str,@object
	.size		_$_str,(_$_str_$_2 - _$_str)
_$_str:
        /*0000*/ 	.byte	0x5f, 0x5f, 0x43, 0x55, 0x44, 0x41, 0x5f, 0x46, 0x54, 0x5a, 0x00
	.type		_$_str_$_2,@object
	.size		_$_str_$_2,(.L_1 - _$_str_$_2)
_$_str_$_2:
        /*000b*/ 	.byte	0x5f, 0x5f, 0x43, 0x55, 0x44, 0x41, 0x5f, 0x50, 0x52, 0x45, 0x43, 0x5f, 0x53, 0x51, 0x52, 0x54
        /*001b*/ 	.byte	0x00
.L_1:


//--------------------- .nv.constant0.triton_poi_fused__native_batch_norm_legit_no_training_add_convolution_elu_12 --------------------------
	.section	.nv.constant0.triton_poi_fused__native_batch_norm_legit_no_training_add_convolution_elu_12,"a",@progbits
	.sectionflags	@""
	.align	4
.nv.constant0.triton_poi_fused__native_batch_norm_legit_no_training_add_convolution_elu_12:
	.zero		596
